//
// Generated by NVIDIA NVVM Compiler
//
// Compiler Build ID: CL-36424714
// Cuda compilation tools, release 13.0, V13.0.88
// Based on NVVM 20.0.0
//

.version 9.0
.target sm_100
.address_size 64

	// .globl	_Z8gpu_sqrtPfi

.visible .entry _Z8gpu_sqrtPfi(
	.param .u64 .ptr .align 1 _Z8gpu_sqrtPfi_param_0,
	.param .u32 _Z8gpu_sqrtPfi_param_1
)
{
	.reg .pred 	%p<2>;
	.reg .b32 	%r<6>;
	.reg .b32 	%f<3>;
	.reg .b64 	%rd<5>;

	ld.param.u64 	%rd1, [_Z8gpu_sqrtPfi_param_0];
	ld.param.u32 	%r2, [_Z8gpu_sqrtPfi_param_1];
	mov.u32 	%r3, %ctaid.x;
	mov.u32 	%r4, %ntid.x;
	mov.u32 	%r5, %tid.x;
	mad.lo.s32 	%r1, %r3, %r4, %r5;
	setp.ge.s32 	%p1, %r1, %r2;
	@%p1 bra 	$L__BB0_2;
	cvta.to.global.u64 	%rd2, %rd1;
	mul.wide.s32 	%rd3, %r1, 4;
	add.s64 	%rd4, %rd2, %rd3;
	ld.global.f32 	%f1, [%rd4];
	sqrt.rn.f32 	%f2, %f1;
	st.global.f32 	[%rd4], %f2;
$L__BB0_2:
	ret;

}
	// .globl	_Z12trapAreaPow2iiPdi
.visible .entry _Z12trapAreaPow2iiPdi(
	.param .u32 _Z12trapAreaPow2iiPdi_param_0,
	.param .u32 _Z12trapAreaPow2iiPdi_param_1,
	.param .u64 .ptr .align 1 _Z12trapAreaPow2iiPdi_param_2,
	.param .u32 _Z12trapAreaPow2iiPdi_param_3
)
{
	.reg .pred 	%p<12>;
	.reg .b32 	%r<58>;
	.reg .b32 	%f<3>;
	.reg .b64 	%rd<5>;
	.reg .b64 	%fd<85>;

	ld.param.u32 	%r17, [_Z12trapAreaPow2iiPdi_param_0];
	ld.param.u32 	%r18, [_Z12trapAreaPow2iiPdi_param_1];
	ld.param.u64 	%rd1, [_Z12trapAreaPow2iiPdi_param_2];
	ld.param.u32 	%r19, [_Z12trapAreaPow2iiPdi_param_3];
	mov.u32 	%r20, %ctaid.x;
	mov.u32 	%r21, %ntid.x;
	mov.u32 	%r22, %tid.x;
	mad.lo.s32 	%r1, %r20, %r21, %r22;
	setp.ge.s32 	%p1, %r1, %r19;
	@%p1 bra 	$L__BB1_12;
	add.s32 	%r2, %r1, 2;
	cvt.rn.f64.s32 	%fd81, %r2;
	{
	.reg .b32 %temp; 
	mov.b64 	{%temp, %r54}, %fd81;
	}
	{
	.reg .b32 %temp; 
	mov.b64 	{%r55, %temp}, %fd81;
	}
	setp.gt.s32 	%p2, %r54, 1048575;
	mov.b32 	%r56, -1023;
	@%p2 bra 	$L__BB1_3;
	mul.f64 	%fd81, %fd81, 0d4350000000000000;
	{
	.reg .b32 %temp; 
	mov.b64 	{%temp, %r54}, %fd81;
	}
	{
	.reg .b32 %temp; 
	mov.b64 	{%r55, %temp}, %fd81;
	}
	mov.b32 	%r56, -1077;
$L__BB1_3:
	add.s32 	%r25, %r54, -1;
	setp.gt.u32 	%p3, %r25, 2146435070;
	@%p3 bra 	$L__BB1_7;
	shr.u32 	%r28, %r54, 20;
	add.s32 	%r57, %r56, %r28;
	and.b32  	%r29, %r54, 1048575;
	or.b32  	%r30, %r29, 1072693248;
	mov.b64 	%fd82, {%r55, %r30};
	setp.lt.u32 	%p5, %r30, 1073127583;
	@%p5 bra 	$L__BB1_6;
	{
	.reg .b32 %temp; 
	mov.b64 	{%r31, %temp}, %fd82;
	}
	{
	.reg .b32 %temp; 
	mov.b64 	{%temp, %r32}, %fd82;
	}
	add.s32 	%r33, %r32, -1048576;
	mov.b64 	%fd82, {%r31, %r33};
	add.s32 	%r57, %r57, 1;
$L__BB1_6:
	add.f64 	%fd15, %fd82, 0dBFF0000000000000;
	add.f64 	%fd16, %fd82, 0d3FF0000000000000;
	rcp.approx.ftz.f64 	%fd17, %fd16;
	neg.f64 	%fd18, %fd16;
	fma.rn.f64 	%fd19, %fd18, %fd17, 0d3FF0000000000000;
	fma.rn.f64 	%fd20, %fd19, %fd19, %fd19;
	fma.rn.f64 	%fd21, %fd20, %fd17, %fd17;
	mul.f64 	%fd22, %fd15, %fd21;
	fma.rn.f64 	%fd23, %fd15, %fd21, %fd22;
	mul.f64 	%fd24, %fd23, %fd23;
	fma.rn.f64 	%fd25, %fd24, 0d3EB1380B3AE80F1E, 0d3ED0EE258B7A8B04;
	fma.rn.f64 	%fd26, %fd25, %fd24, 0d3EF3B2669F02676F;
	fma.rn.f64 	%fd27, %fd26, %fd24, 0d3F1745CBA9AB0956;
	fma.rn.f64 	%fd28, %fd27, %fd24, 0d3F3C71C72D1B5154;
	fma.rn.f64 	%fd29, %fd28, %fd24, 0d3F624924923BE72D;
	fma.rn.f64 	%fd30, %fd29, %fd24, 0d3F8999999999A3C4;
	fma.rn.f64 	%fd31, %fd30, %fd24, 0d3FB5555555555554;
	sub.f64 	%fd32, %fd15, %fd23;
	add.f64 	%fd33, %fd32, %fd32;
	neg.f64 	%fd34, %fd23;
	fma.rn.f64 	%fd35, %fd34, %fd15, %fd33;
	mul.f64 	%fd36, %fd21, %fd35;
	mul.f64 	%fd37, %fd24, %fd31;
	fma.rn.f64 	%fd38, %fd37, %fd23, %fd36;
	xor.b32  	%r34, %r57, -2147483648;
	mov.b32 	%r35, 1127219200;
	mov.b64 	%fd39, {%r34, %r35};
	mov.b32 	%r36, -2147483648;
	mov.b64 	%fd40, {%r36, %r35};
	sub.f64 	%fd41, %fd39, %fd40;
	fma.rn.f64 	%fd42, %fd41, 0d3FE62E42FEFA39EF, %fd23;
	fma.rn.f64 	%fd43, %fd41, 0dBFE62E42FEFA39EF, %fd42;
	sub.f64 	%fd44, %fd43, %fd23;
	sub.f64 	%fd45, %fd38, %fd44;
	fma.rn.f64 	%fd46, %fd41, 0d3C7ABC9E3B39803F, %fd45;
	add.f64 	%fd83, %fd42, %fd46;
	bra.uni 	$L__BB1_8;
$L__BB1_7:
	fma.rn.f64 	%fd14, %fd81, 0d7FF0000000000000, 0d7FF0000000000000;
	{
	.reg .b32 %temp; 
	mov.b64 	{%temp, %r26}, %fd81;
	}
	and.b32  	%r27, %r26, 2147483647;
	setp.eq.s32 	%p4, %r27, 0;
	selp.f64 	%fd83, 0dFFF0000000000000, %fd14, %p4;
$L__BB1_8:
	mul.f64 	%fd47, %fd83, 0d3C7777D0FFDA0D24;
	fma.rn.f64 	%fd48, %fd83, 0d3FF71547652B82FE, %fd47;
	cvt.rzi.s32.f64 	%r37, %fd48;
	setp.eq.s32 	%p6, %r1, 6;
	setp.eq.s32 	%p7, %r1, 62;
	or.pred  	%p8, %p6, %p7;
	selp.u32 	%r38, 1, 0, %p8;
	add.s32 	%r39, %r37, %r38;
	cvt.rn.f64.s32 	%fd49, %r39;
	mov.f64 	%fd50, 0d4338000000000000;
	add.rn.f64 	%fd51, %fd49, %fd50;
	mov.f64 	%fd52, 0dC338000000000000;
	add.rn.f64 	%fd53, %fd51, %fd52;
	{
	.reg .b32 %temp; 
	mov.b64 	{%r13, %temp}, %fd51;
	}
	sub.f64 	%fd54, %fd49, %fd53;
	mul.f64 	%fd55, %fd54, 0d3C7ABC9E3B39803F;
	fma.rn.f64 	%fd56, %fd54, 0d3FE62E42FEFA39EF, %fd55;
	fma.rn.f64 	%fd57, %fd56, 0d3E5ADE1569CE2BDF, 0d3E928AF3FCA213EA;
	fma.rn.f64 	%fd58, %fd57, %fd56, 0d3EC71DEE62401315;
	fma.rn.f64 	%fd59, %fd58, %fd56, 0d3EFA01997C89EB71;
	fma.rn.f64 	%fd60, %fd59, %fd56, 0d3F2A01A014761F65;
	fma.rn.f64 	%fd61, %fd60, %fd56, 0d3F56C16C1852B7AF;
	fma.rn.f64 	%fd62, %fd61, %fd56, 0d3F81111111122322;
	fma.rn.f64 	%fd63, %fd62, %fd56, 0d3FA55555555502A1;
	fma.rn.f64 	%fd64, %fd63, %fd56, 0d3FC5555555555511;
	fma.rn.f64 	%fd65, %fd64, %fd56, 0d3FE000000000000B;
	fma.rn.f64 	%fd66, %fd65, %fd56, 0d3FF0000000000000;
	fma.rn.f64 	%fd67, %fd66, %fd56, 0d3FF0000000000000;
	{
	.reg .b32 %temp; 
	mov.b64 	{%r14, %temp}, %fd67;
	}
	{
	.reg .b32 %temp; 
	mov.b64 	{%temp, %r15}, %fd67;
	}
	shl.b32 	%r40, %r13, 20;
	add.s32 	%r41, %r40, %r15;
	mov.b64 	%fd84, {%r14, %r41};
	{
	.reg .b32 %temp; 
	mov.b64 	{%temp, %r16}, %fd49;
	}
	mov.b32 	%f2, %r16;
	abs.f32 	%f1, %f2;
	setp.lt.f32 	%p9, %f1, 0f408FF000;
	@%p9 bra 	$L__BB1_11;
	setp.lt.s32 	%p10, %r16, 0;
	selp.f64 	%fd84, 0d0000000000000000, 0d7FF0000000000000, %p10;
	setp.geu.f32 	%p11, %f1, 0f4090CC00;
	@%p11 bra 	$L__BB1_11;
	shr.u32 	%r42, %r13, 31;
	add.s32 	%r43, %r13, %r42;
	shr.s32 	%r44, %r43, 1;
	shl.b32 	%r45, %r44, 20;
	add.s32 	%r46, %r15, %r45;
	mov.b64 	%fd68, {%r14, %r46};
	sub.s32 	%r47, %r13, %r44;
	shl.b32 	%r48, %r47, 20;
	add.s32 	%r49, %r48, 1072693248;
	mov.b32 	%r50, 0;
	mov.b64 	%fd69, {%r50, %r49};
	mul.f64 	%fd84, %fd69, %fd68;
$L__BB1_11:
	cvt.rzi.s32.f64 	%r51, %fd84;
	sub.s32 	%r52, %r18, %r17;
	cvt.rn.f64.s32 	%fd70, %r52;
	cvt.rn.f64.s32 	%fd71, %r51;
	div.rn.f64 	%fd72, %fd70, %fd71;
	sub.s32 	%r53, %r2, %r51;
	cvt.rn.f64.s32 	%fd73, %r53;
	cvt.rn.f64.s32 	%fd74, %r17;
	fma.rn.f64 	%fd75, %fd72, %fd73, %fd74;
	add.f64 	%fd76, %fd72, %fd75;
	mul.f64 	%fd77, %fd76, %fd76;
	fma.rn.f64 	%fd78, %fd75, %fd75, %fd77;
	mul.f64 	%fd79, %fd78, 0d3FE0000000000000;
	mul.f64 	%fd80, %fd72, %fd79;
	cvta.to.global.u64 	%rd2, %rd1;
	mul.wide.s32 	%rd3, %r1, 8;
	add.s64 	%rd4, %rd2, %rd3;
	st.global.f64 	[%rd4], %fd80;
$L__BB1_12:
	ret;

}
	// .globl	_Z11trapSumPow2PdiS_
.visible .entry _Z11trapSumPow2PdiS_(
	.param .u64 .ptr .align 1 _Z11trapSumPow2PdiS__param_0,
	.param .u32 _Z11trapSumPow2PdiS__param_1,
	.param .u64 .ptr .align 1 _Z11trapSumPow2PdiS__param_2
)
{
	.reg .pred 	%p<14>;
	.reg .b32 	%r<54>;
	.reg .b32 	%f<3>;
	.reg .b64 	%rd<15>;
	.reg .b64 	%fd<109>;

	ld.param.u64 	%rd2, [_Z11trapSumPow2PdiS__param_0];
	ld.param.u32 	%r27, [_Z11trapSumPow2PdiS__param_1];
	ld.param.u64 	%rd3, [_Z11trapSumPow2PdiS__param_2];
	cvta.to.global.u64 	%rd1, %rd3;
	mov.u32 	%r28, %ctaid.x;
	mov.u32 	%r29, %ntid.x;
	mov.u32 	%r30, %tid.x;
	mad.lo.s32 	%r1, %r28, %r29, %r30;
	setp.ge.s32 	%p1, %r1, %r27;
	@%p1 bra 	$L__BB2_19;
	add.s32 	%r31, %r1, 1;
	cvt.rn.f64.s32 	%fd18, %r31;
	mov.f64 	%fd19, 0d4338000000000000;
	add.rn.f64 	%fd20, %fd18, %fd19;
	mov.f64 	%fd21, 0dC338000000000000;
	add.rn.f64 	%fd22, %fd20, %fd21;
	{
	.reg .b32 %temp; 
	mov.b64 	{%r2, %temp}, %fd20;
	}
	sub.f64 	%fd23, %fd18, %fd22;
	mul.f64 	%fd24, %fd23, 0d3C7ABC9E3B39803F;
	fma.rn.f64 	%fd25, %fd23, 0d3FE62E42FEFA39EF, %fd24;
	fma.rn.f64 	%fd26, %fd25, 0d3E5ADE1569CE2BDF, 0d3E928AF3FCA213EA;
	fma.rn.f64 	%fd27, %fd26, %fd25, 0d3EC71DEE62401315;
	fma.rn.f64 	%fd28, %fd27, %fd25, 0d3EFA01997C89EB71;
	fma.rn.f64 	%fd29, %fd28, %fd25, 0d3F2A01A014761F65;
	fma.rn.f64 	%fd30, %fd29, %fd25, 0d3F56C16C1852B7AF;
	fma.rn.f64 	%fd31, %fd30, %fd25, 0d3F81111111122322;
	fma.rn.f64 	%fd32, %fd31, %fd25, 0d3FA55555555502A1;
	fma.rn.f64 	%fd33, %fd32, %fd25, 0d3FC5555555555511;
	fma.rn.f64 	%fd34, %fd33, %fd25, 0d3FE000000000000B;
	fma.rn.f64 	%fd35, %fd34, %fd25, 0d3FF0000000000000;
	fma.rn.f64 	%fd36, %fd35, %fd25, 0d3FF0000000000000;
	{
	.reg .b32 %temp; 
	mov.b64 	{%r3, %temp}, %fd36;
	}
	{
	.reg .b32 %temp; 
	mov.b64 	{%temp, %r4}, %fd36;
	}
	shl.b32 	%r32, %r2, 20;
	add.s32 	%r33, %r32, %r4;
	mov.b64 	%fd99, {%r3, %r33};
	{
	.reg .b32 %temp; 
	mov.b64 	{%temp, %r5}, %fd18;
	}
	mov.b32 	%f2, %r5;
	abs.f32 	%f1, %f2;
	setp.lt.f32 	%p2, %f1, 0f408FF000;
	@%p2 bra 	$L__BB2_4;
	setp.lt.s32 	%p3, %r5, 0;
	selp.f64 	%fd99, 0d0000000000000000, 0d7FF0000000000000, %p3;
	setp.geu.f32 	%p4, %f1, 0f4090CC00;
	@%p4 bra 	$L__BB2_4;
	shr.u32 	%r34, %r2, 31;
	add.s32 	%r35, %r2, %r34;
	shr.s32 	%r36, %r35, 1;
	shl.b32 	%r37, %r36, 20;
	add.s32 	%r38, %r4, %r37;
	mov.b64 	%fd37, {%r3, %r38};
	sub.s32 	%r39, %r2, %r36;
	shl.b32 	%r40, %r39, 20;
	add.s32 	%r41, %r40, 1072693248;
	mov.b32 	%r42, 0;
	mov.b64 	%fd38, {%r42, %r41};
	mul.f64 	%fd99, %fd38, %fd37;
$L__BB2_4:
	cvt.rzi.s32.f64 	%r6, %fd99;
	shl.b32 	%r43, %r6, 1;
	setp.le.s32 	%p5, %r43, %r6;
	mov.f64 	%fd108, 0dBFF0000000000000;
	@%p5 bra 	$L__BB2_18;
	add.s32 	%r44, %r6, -1;
	and.b32  	%r7, %r6, 15;
	setp.lt.u32 	%p6, %r44, 15;
	add.s32 	%r50, %r6, -2;
	mov.f64 	%fd108, 0d0000000000000000;
	@%p6 bra 	$L__BB2_9;
	and.b32  	%r45, %r6, -16;
	neg.s32 	%r47, %r45;
	mov.f64 	%fd108, 0d0000000000000000;
	mov.u32 	%r48, %r6;
$L__BB2_7:
	.pragma "nounroll";
	add.s32 	%r46, %r48, -2;
	mul.wide.s32 	%rd4, %r46, 8;
	add.s64 	%rd5, %rd1, %rd4;
	ld.global.f64 	%fd43, [%rd5];
	add.f64 	%fd44, %fd108, %fd43;
	ld.global.f64 	%fd45, [%rd5+8];
	add.f64 	%fd46, %fd44, %fd45;
	ld.global.f64 	%fd47, [%rd5+16];
	add.f64 	%fd48, %fd46, %fd47;
	ld.global.f64 	%fd49, [%rd5+24];
	add.f64 	%fd50, %fd48, %fd49;
	ld.global.f64 	%fd51, [%rd5+32];
	add.f64 	%fd52, %fd50, %fd51;
	ld.global.f64 	%fd53, [%rd5+40];
	add.f64 	%fd54, %fd52, %fd53;
	ld.global.f64 	%fd55, [%rd5+48];
	add.f64 	%fd56, %fd54, %fd55;
	ld.global.f64 	%fd57, [%rd5+56];
	add.f64 	%fd58, %fd56, %fd57;
	ld.global.f64 	%fd59, [%rd5+64];
	add.f64 	%fd60, %fd58, %fd59;
	ld.global.f64 	%fd61, [%rd5+72];
	add.f64 	%fd62, %fd60, %fd61;
	ld.global.f64 	%fd63, [%rd5+80];
	add.f64 	%fd64, %fd62, %fd63;
	ld.global.f64 	%fd65, [%rd5+88];
	add.f64 	%fd66, %fd64, %fd65;
	ld.global.f64 	%fd67, [%rd5+96];
	add.f64 	%fd68, %fd66, %fd67;
	ld.global.f64 	%fd69, [%rd5+104];
	add.f64 	%fd70, %fd68, %fd69;
	ld.global.f64 	%fd71, [%rd5+112];
	add.f64 	%fd72, %fd70, %fd71;
	ld.global.f64 	%fd73, [%rd5+120];
	add.f64 	%fd108, %fd72, %fd73;
	add.s32 	%r48, %r48, 16;
	add.s32 	%r47, %r47, 16;
	setp.ne.s32 	%p7, %r47, 0;
	@%p7 bra 	$L__BB2_7;
	add.s32 	%r50, %r48, -2;
$L__BB2_9:
	setp.eq.s32 	%p8, %r7, 0;
	@%p8 bra 	$L__BB2_18;
	and.b32  	%r16, %r6, 7;
	setp.lt.u32 	%p9, %r7, 8;
	@%p9 bra 	$L__BB2_12;
	mul.wide.s32 	%rd6, %r50, 8;
	add.s64 	%rd7, %rd1, %rd6;
	ld.global.f64 	%fd75, [%rd7];
	add.f64 	%fd76, %fd108, %fd75;
	ld.global.f64 	%fd77, [%rd7+8];
	add.f64 	%fd78, %fd76, %fd77;
	ld.global.f64 	%fd79, [%rd7+16];
	add.f64 	%fd80, %fd78, %fd79;
	ld.global.f64 	%fd81, [%rd7+24];
	add.f64 	%fd82, %fd80, %fd81;
	ld.global.f64 	%fd83, [%rd7+32];
	add.f64 	%fd84, %fd82, %fd83;
	ld.global.f64 	%fd85, [%rd7+40];
	add.f64 	%fd86, %fd84, %fd85;
	ld.global.f64 	%fd87, [%rd7+48];
	add.f64 	%fd88, %fd86, %fd87;
	ld.global.f64 	%fd89, [%rd7+56];
	add.f64 	%fd108, %fd88, %fd89;
	add.s32 	%r50, %r50, 8;
$L__BB2_12:
	setp.eq.s32 	%p10, %r16, 0;
	@%p10 bra 	$L__BB2_18;
	and.b32  	%r19, %r6, 3;
	setp.lt.u32 	%p11, %r16, 4;
	@%p11 bra 	$L__BB2_15;
	mul.wide.s32 	%rd8, %r50, 8;
	add.s64 	%rd9, %rd1, %rd8;
	ld.global.f64 	%fd91, [%rd9];
	add.f64 	%fd92, %fd108, %fd91;
	ld.global.f64 	%fd93, [%rd9+8];
	add.f64 	%fd94, %fd92, %fd93;
	ld.global.f64 	%fd95, [%rd9+16];
	add.f64 	%fd96, %fd94, %fd95;
	ld.global.f64 	%fd97, [%rd9+24];
	add.f64 	%fd108, %fd96, %fd97;
	add.s32 	%r50, %r50, 4;
$L__BB2_15:
	setp.eq.s32 	%p12, %r19, 0;
	@%p12 bra 	$L__BB2_18;
	neg.s32 	%r52, %r19;
$L__BB2_17:
	.pragma "nounroll";
	mul.wide.s32 	%rd10, %r50, 8;
	add.s64 	%rd11, %rd1, %rd10;
	ld.global.f64 	%fd98, [%rd11];
	add.f64 	%fd108, %fd108, %fd98;
	add.s32 	%r50, %r50, 1;
	add.s32 	%r52, %r52, 1;
	setp.ne.s32 	%p13, %r52, 0;
	@%p13 bra 	$L__BB2_17;
$L__BB2_18:
	cvta.to.global.u64 	%rd12, %rd2;
	mul.wide.s32 	%rd13, %r1, 8;
	add.s64 	%rd14, %rd12, %rd13;
	st.global.f64 	[%rd14], %fd108;
$L__BB2_19:
	ret;

}
	// .globl	_Z8trapAreaiiiPdi
.visible .entry _Z8trapAreaiiiPdi(
	.param .u32 _Z8trapAreaiiiPdi_param_0,
	.param .u32 _Z8trapAreaiiiPdi_param_1,
	.param .u32 _Z8trapAreaiiiPdi_param_2,
	.param .u64 .ptr .align 1 _Z8trapAreaiiiPdi_param_3,
	.param .u32 _Z8trapAreaiiiPdi_param_4
)
{
	.reg .pred 	%p<4>;
	.reg .b32 	%r<30>;
	.reg .b64 	%rd<5>;
	.reg .b64 	%fd<12>;

	ld.param.u32 	%r7, [_Z8trapAreaiiiPdi_param_0];
	ld.param.u32 	%r8, [_Z8trapAreaiiiPdi_param_1];
	ld.param.u32 	%r9, [_Z8trapAreaiiiPdi_param_2];
	ld.param.u64 	%rd1, [_Z8trapAreaiiiPdi_param_3];
	ld.param.u32 	%r10, [_Z8trapAreaiiiPdi_param_4];
	mov.u32 	%r11, %ctaid.x;
	mov.u32 	%r12, %ntid.x;
	mov.u32 	%r13, %tid.x;
	mad.lo.s32 	%r1, %r11, %r12, %r13;
	setp.ge.s32 	%p1, %r1, %r10;
	@%p1 bra 	$L__BB3_5;
	setp.lt.s32 	%p2, %r1, 0;
	mov.b32 	%r29, -1;
	@%p2 bra 	$L__BB3_4;
	mov.b32 	%r27, 0;
	mov.u32 	%r28, %r1;
$L__BB3_3:
	mov.u32 	%r29, %r27;
	add.s32 	%r16, %r9, %r29;
	sub.s32 	%r28, %r28, %r16;
	add.s32 	%r27, %r29, 1;
	setp.gt.s32 	%p3, %r28, -1;
	@%p3 bra 	$L__BB3_3;
$L__BB3_4:
	add.s32 	%r17, %r29, %r9;
	sub.s32 	%r18, %r8, %r7;
	cvt.rn.f64.s32 	%fd1, %r18;
	cvt.rn.f64.s32 	%fd2, %r17;
	div.rn.f64 	%fd3, %fd1, %fd2;
	add.s32 	%r19, %r29, -1;
	mul.lo.s32 	%r20, %r29, %r19;
	shr.u32 	%r21, %r20, 31;
	add.s32 	%r22, %r20, %r21;
	shr.s32 	%r23, %r22, 1;
	mul.lo.s32 	%r24, %r29, %r9;
	sub.s32 	%r25, %r1, %r24;
	sub.s32 	%r26, %r25, %r23;
	cvt.rn.f64.s32 	%fd4, %r26;
	cvt.rn.f64.s32 	%fd5, %r7;
	fma.rn.f64 	%fd6, %fd3, %fd4, %fd5;
	add.f64 	%fd7, %fd3, %fd6;
	mul.f64 	%fd8, %fd7, %fd7;
	fma.rn.f64 	%fd9, %fd6, %fd6, %fd8;
	mul.f64 	%fd10, %fd9, 0d3FE0000000000000;
	mul.f64 	%fd11, %fd3, %fd10;
	cvta.to.global.u64 	%rd2, %rd1;
	mul.wide.s32 	%rd3, %r1, 8;
	add.s64 	%rd4, %rd2, %rd3;
	st.global.f64 	[%rd4], %fd11;
$L__BB3_5:
	ret;

}
	// .globl	_Z7trapSumiPdiS_
.visible .entry _Z7trapSumiPdiS_(
	.param .u32 _Z7trapSumiPdiS__param_0,
	.param .u64 .ptr .align 1 _Z7trapSumiPdiS__param_1,
	.param .u32 _Z7trapSumiPdiS__param_2,
	.param .u64 .ptr .align 1 _Z7trapSumiPdiS__param_3
)
{
	.reg .pred 	%p<11>;
	.reg .b32 	%r<42>;
	.reg .b64 	%rd<16>;
	.reg .b64 	%fd<83>;

	ld.param.u32 	%r23, [_Z7trapSumiPdiS__param_0];
	ld.param.u64 	%rd3, [_Z7trapSumiPdiS__param_1];
	ld.param.u32 	%r24, [_Z7trapSumiPdiS__param_2];
	ld.param.u64 	%rd4, [_Z7trapSumiPdiS__param_3];
	cvta.to.global.u64 	%rd1, %rd4;
	mov.u32 	%r25, %ctaid.x;
	mov.u32 	%r26, %ntid.x;
	mov.u32 	%r27, %tid.x;
	mad.lo.s32 	%r1, %r25, %r26, %r27;
	setp.ge.s32 	%p1, %r1, %r24;
	@%p1 bra 	$L__BB4_15;
	add.s32 	%r2, %r1, -1;
	mul.lo.s32 	%r28, %r2, %r1;
	shr.u32 	%r29, %r28, 31;
	add.s32 	%r30, %r28, %r29;
	shr.s32 	%r31, %r30, 1;
	mad.lo.s32 	%r37, %r1, %r23, %r31;
	add.s32 	%r4, %r1, %r23;
	add.s32 	%r32, %r4, %r37;
	setp.le.s32 	%p2, %r32, %r37;
	mov.f64 	%fd82, 0dBFF0000000000000;
	@%p2 bra 	$L__BB4_14;
	add.s32 	%r33, %r2, %r23;
	and.b32  	%r5, %r4, 15;
	setp.lt.u32 	%p3, %r33, 15;
	mov.f64 	%fd82, 0d0000000000000000;
	@%p3 bra 	$L__BB4_5;
	and.b32  	%r34, %r4, -16;
	neg.s32 	%r35, %r34;
	add.s64 	%rd2, %rd1, 64;
	mov.f64 	%fd82, 0d0000000000000000;
$L__BB4_4:
	.pragma "nounroll";
	mul.wide.s32 	%rd5, %r37, 8;
	add.s64 	%rd6, %rd2, %rd5;
	ld.global.f64 	%fd18, [%rd6+-64];
	add.f64 	%fd19, %fd82, %fd18;
	ld.global.f64 	%fd20, [%rd6+-56];
	add.f64 	%fd21, %fd19, %fd20;
	ld.global.f64 	%fd22, [%rd6+-48];
	add.f64 	%fd23, %fd21, %fd22;
	ld.global.f64 	%fd24, [%rd6+-40];
	add.f64 	%fd25, %fd23, %fd24;
	ld.global.f64 	%fd26, [%rd6+-32];
	add.f64 	%fd27, %fd25, %fd26;
	ld.global.f64 	%fd28, [%rd6+-24];
	add.f64 	%fd29, %fd27, %fd28;
	ld.global.f64 	%fd30, [%rd6+-16];
	add.f64 	%fd31, %fd29, %fd30;
	ld.global.f64 	%fd32, [%rd6+-8];
	add.f64 	%fd33, %fd31, %fd32;
	ld.global.f64 	%fd34, [%rd6];
	add.f64 	%fd35, %fd33, %fd34;
	ld.global.f64 	%fd36, [%rd6+8];
	add.f64 	%fd37, %fd35, %fd36;
	ld.global.f64 	%fd38, [%rd6+16];
	add.f64 	%fd39, %fd37, %fd38;
	ld.global.f64 	%fd40, [%rd6+24];
	add.f64 	%fd41, %fd39, %fd40;
	ld.global.f64 	%fd42, [%rd6+32];
	add.f64 	%fd43, %fd41, %fd42;
	ld.global.f64 	%fd44, [%rd6+40];
	add.f64 	%fd45, %fd43, %fd44;
	ld.global.f64 	%fd46, [%rd6+48];
	add.f64 	%fd47, %fd45, %fd46;
	ld.global.f64 	%fd48, [%rd6+56];
	add.f64 	%fd82, %fd47, %fd48;
	add.s32 	%r37, %r37, 16;
	add.s32 	%r35, %r35, 16;
	setp.ne.s32 	%p4, %r35, 0;
	@%p4 bra 	$L__BB4_4;
$L__BB4_5:
	setp.eq.s32 	%p5, %r5, 0;
	@%p5 bra 	$L__BB4_14;
	and.b32  	%r12, %r4, 7;
	setp.lt.u32 	%p6, %r5, 8;
	@%p6 bra 	$L__BB4_8;
	mul.wide.s32 	%rd7, %r37, 8;
	add.s64 	%rd8, %rd1, %rd7;
	ld.global.f64 	%fd50, [%rd8];
	add.f64 	%fd51, %fd82, %fd50;
	ld.global.f64 	%fd52, [%rd8+8];
	add.f64 	%fd53, %fd51, %fd52;
	ld.global.f64 	%fd54, [%rd8+16];
	add.f64 	%fd55, %fd53, %fd54;
	ld.global.f64 	%fd56, [%rd8+24];
	add.f64 	%fd57, %fd55, %fd56;
	ld.global.f64 	%fd58, [%rd8+32];
	add.f64 	%fd59, %fd57, %fd58;
	ld.global.f64 	%fd60, [%rd8+40];
	add.f64 	%fd61, %fd59, %fd60;
	ld.global.f64 	%fd62, [%rd8+48];
	add.f64 	%fd63, %fd61, %fd62;
	ld.global.f64 	%fd64, [%rd8+56];
	add.f64 	%fd82, %fd63, %fd64;
	add.s32 	%r37, %r37, 8;
$L__BB4_8:
	setp.eq.s32 	%p7, %r12, 0;
	@%p7 bra 	$L__BB4_14;
	and.b32  	%r15, %r4, 3;
	setp.lt.u32 	%p8, %r12, 4;
	@%p8 bra 	$L__BB4_11;
	mul.wide.s32 	%rd9, %r37, 8;
	add.s64 	%rd10, %rd1, %rd9;
	ld.global.f64 	%fd66, [%rd10];
	add.f64 	%fd67, %fd82, %fd66;
	ld.global.f64 	%fd68, [%rd10+8];
	add.f64 	%fd69, %fd67, %fd68;
	ld.global.f64 	%fd70, [%rd10+16];
	add.f64 	%fd71, %fd69, %fd70;
	ld.global.f64 	%fd72, [%rd10+24];
	add.f64 	%fd82, %fd71, %fd72;
	add.s32 	%r37, %r37, 4;
$L__BB4_11:
	setp.eq.s32 	%p9, %r15, 0;
	@%p9 bra 	$L__BB4_14;
	neg.s32 	%r40, %r15;
$L__BB4_13:
	.pragma "nounroll";
	mul.wide.s32 	%rd11, %r37, 8;
	add.s64 	%rd12, %rd1, %rd11;
	ld.global.f64 	%fd73, [%rd12];
	add.f64 	%fd82, %fd82, %fd73;
	add.s32 	%r37, %r37, 1;
	add.s32 	%r40, %r40, 1;
	setp.ne.s32 	%p10, %r40, 0;
	@%p10 bra 	$L__BB4_13;
$L__BB4_14:
	cvta.to.global.u64 	%rd13, %rd3;
	mul.wide.s32 	%rd14, %r1, 8;
	add.s64 	%rd15, %rd13, %rd14;
	st.global.f64 	[%rd15], %fd82;
$L__BB4_15:
	ret;

}


// ===== COMPILED SASS (sm_100) =====

	.target	sm_100

	.elftype	@"ET_EXEC"


//--------------------- .note.nv.tkinfo           --------------------------
	.section	.note.nv.tkinfo,"",@"SHT_NOTE"
	.sectionflags	@"SHF_NOTE_NV_TKINFO"
	.tkinfo
        /*0018*/ 	.word	0x00000002
        /*0030*/ 	.string	""
        /*0030*/ 	.string	"ptxas"
        /*0030*/ 	.string	"Cuda compilation tools, release 13.0, V13.0.88"
        /*0030*/ 	.string	"Build cuda_13.0.r13.0/compiler.36424714_0"
        /*0030*/ 	.string	"-arch sm_100 -m 64 "



//--------------------- .note.nv.cuinfo           --------------------------
	.section	.note.nv.cuinfo,"",@"SHT_NOTE"
	.sectionflags	@"SHF_NOTE_NV_CUINFO"
        /*0018*/ 	.short	0x0002
        /*001a*/ 	.short	0x0064
        /*001c*/ 	.short	0x0082
	.zero		2


//--------------------- .nv.info                  --------------------------
	.section	.nv.info,"",@"SHT_CUDA_INFO"
	.align	4


	//----- nvinfo : EIATTR_REGCOUNT
	.align		4
        /*0000*/ 	.byte	0x04, 0x2f
        /*0002*/ 	.short	(.L_1 - .L_0)
	.align		4
.L_0:
        /*0004*/ 	.word	index@(_Z8gpu_sqrtPfi)
        /*0008*/ 	.word	0x0000000c


	//----- nvinfo : EIATTR_FRAME_SIZE
	.align		4
.L_1:
        /*000c*/ 	.byte	0x04, 0x11
        /*000e*/ 	.short	(.L_3 - .L_2)
	.align		4
.L_2:
        /*0010*/ 	.word	index@($__internal_2_$__cuda_sm20_sqrt_rn_f32_slowpath)
        /*0014*/ 	.word	0x00000000


	//----- nvinfo : EIATTR_FRAME_SIZE
	.align		4
.L_3:
        /*0018*/ 	.byte	0x04, 0x11
        /*001a*/ 	.short	(.L_5 - .L_4)
	.align		4
.L_4:
        /*001c*/ 	.word	index@(_Z8gpu_sqrtPfi)
        /*0020*/ 	.word	0x00000000


	//----- nvinfo : EIATTR_REGCOUNT
	.align		4
.L_5:
        /*0024*/ 	.byte	0x04, 0x2f
        /*0026*/ 	.short	(.L_7 - .L_6)
	.align		4
.L_6:
        /*0028*/ 	.word	index@(_Z12trapAreaPow2iiPdi)
        /*002c*/ 	.word	0x0000001b


	//----- nvinfo : EIATTR_FRAME_SIZE
	.align		4
.L_7:
        /*0030*/ 	.byte	0x04, 0x11
        /*0032*/ 	.short	(.L_9 - .L_8)
	.align		4
.L_8:
        /*0034*/ 	.word	index@($__internal_1_$__cuda_sm20_div_rn_f64_full)
        /*0038*/ 	.word	0x00000000


	//----- nvinfo : EIATTR_FRAME_SIZE
	.align		4
.L_9:
        /*003c*/ 	.byte	0x04, 0x11
        /*003e*/ 	.short	(.L_11 - .L_10)
	.align		4
.L_10:
        /*0040*/ 	.word	index@(_Z12trapAreaPow2iiPdi)
        /*0044*/ 	.word	0x00000000


	//----- nvinfo : EIATTR_REGCOUNT
	.align		4
.L_11:
        /*0048*/ 	.byte	0x04, 0x2f
        /*004a*/ 	.short	(.L_13 - .L_12)
	.align		4
.L_12:
        /*004c*/ 	.word	index@(_Z11trapSumPow2PdiS_)
        /*0050*/ 	.word	0x0000001e


	//----- nvinfo : EIATTR_FRAME_SIZE
	.align		4
.L_13:
        /*0054*/ 	.byte	0x04, 0x11
        /*0056*/ 	.short	(.L_15 - .L_14)
	.align		4
.L_14:
        /*0058*/ 	.word	index@(_Z11trapSumPow2PdiS_)
        /*005c*/ 	.word	0x00000000


	//----- nvinfo : EIATTR_REGCOUNT
	.align		4
.L_15:
        /*0060*/ 	.byte	0x04, 0x2f
        /*0062*/ 	.short	(.L_17 - .L_16)
	.align		4
.L_16:
        /*0064*/ 	.word	index@(_Z8trapAreaiiiPdi)
        /*0068*/ 	.word	0x0000001a


	//----- nvinfo : EIATTR_FRAME_SIZE
	.align		4
.L_17:
        /*006c*/ 	.byte	0x04, 0x11
        /*006e*/ 	.short	(.L_19 - .L_18)
	.align		4
.L_18:
        /*0070*/ 	.word	index@($__internal_0_$__cuda_sm20_div_rn_f64_full)
        /*0074*/ 	.word	0x00000000


	//----- nvinfo : EIATTR_FRAME_SIZE
	.align		4
.L_19:
        /*0078*/ 	.byte	0x04, 0x11
        /*007a*/ 	.short	(.L_21 - .L_20)
	.align		4
.L_20:
        /*007c*/ 	.word	index@(_Z8trapAreaiiiPdi)
        /*0080*/ 	.word	0x00000000


	//----- nvinfo : EIATTR_REGCOUNT
	.align		4
.L_21:
        /*0084*/ 	.byte	0x04, 0x2f
        /*0086*/ 	.short	(.L_23 - .L_22)
	.align		4
.L_22:
        /*0088*/ 	.word	index@(_Z7trapSumiPdiS_)
        /*008c*/ 	.word	0x0000001e


	//----- nvinfo : EIATTR_FRAME_SIZE
	.align		4
.L_23:
        /*0090*/ 	.byte	0x04, 0x11
        /*0092*/ 	.short	(.L_25 - .L_24)
	.align		4
.L_24:
        /*0094*/ 	.word	index@(_Z7trapSumiPdiS_)
        /*0098*/ 	.word	0x00000000


	//----- nvinfo : EIATTR_MIN_STACK_SIZE
	.align		4
.L_25:
        /*009c*/ 	.byte	0x04, 0x12
        /*009e*/ 	.short	(.L_27 - .L_26)
	.align		4
.L_26:
        /*00a0*/ 	.word	index@(_Z7trapSumiPdiS_)
        /*00a4*/ 	.word	0x00000000


	//----- nvinfo : EIATTR_MIN_STACK_SIZE
	.align		4
.L_27:
        /*00a8*/ 	.byte	0x04, 0x12
        /*00aa*/ 	.short	(.L_29 - .L_28)
	.align		4
.L_28:
        /*00ac*/ 	.word	index@(_Z8trapAreaiiiPdi)
        /*00b0*/ 	.word	0x00000000


	//----- nvinfo : EIATTR_MIN_STACK_SIZE
	.align		4
.L_29:
        /*00b4*/ 	.byte	0x04, 0x12
        /*00b6*/ 	.short	(.L_31 - .L_30)
	.align		4
.L_30:
        /*00b8*/ 	.word	index@(_Z11trapSumPow2PdiS_)
        /*00bc*/ 	.word	0x00000000


	//----- nvinfo : EIATTR_MIN_STACK_SIZE
	.align		4
.L_31:
        /*00c0*/ 	.byte	0x04, 0x12
        /*00c2*/ 	.short	(.L_33 - .L_32)
	.align		4
.L_32:
        /*00c4*/ 	.word	index@(_Z12trapAreaPow2iiPdi)
        /*00c8*/ 	.word	0x00000000


	//----- nvinfo : EIATTR_MIN_STACK_SIZE
	.align		4
.L_33:
        /*00cc*/ 	.byte	0x04, 0x12
        /*00ce*/ 	.short	(.L_35 - .L_34)
	.align		4
.L_34:
        /*00d0*/ 	.word	index@(_Z8gpu_sqrtPfi)
        /*00d4*/ 	.word	0x00000000
.L_35:


//--------------------- .nv.compat                --------------------------
	.section	.nv.compat,"",@"SHT_CUDA_COMPAT_INFO"
	.align	4
        /*0000*/ 	.byte	0x02, 0x09, 0x00, 0x00, 0x02, 0x02, 0x01, 0x00, 0x02, 0x05, 0x05, 0x00, 0x03, 0x07, 0x01, 0x01
        /*0010*/ 	.byte	0x02, 0x03, 0x00, 0x00, 0x02, 0x06, 0x01, 0x00, 0x04, 0x0b, 0x08, 0x00, 0x01, 0x00, 0x00, 0x00
        /*0020*/ 	.byte	0x00, 0x00, 0x00, 0x00


//--------------------- .nv.info._Z7trapSumiPdiS_ --------------------------
	.section	.nv.info._Z7trapSumiPdiS_,"",@"SHT_CUDA_INFO"
	.sectionflags	@""
	.align	4


	//----- nvinfo : EIATTR_CUDA_API_VERSION
	.align		4
        /*0000*/ 	.byte	0x04, 0x37
        /*0002*/ 	.short	(.L_37 - .L_36)
.L_36:
        /*0004*/ 	.word	0x00000082


	//----- nvinfo : EIATTR_KPARAM_INFO
	.align		4
.L_37:
        /*0008*/ 	.byte	0x04, 0x17
        /*000a*/ 	.short	(.L_39 - .L_38)
.L_38:
        /*000c*/ 	.word	0x00000000
        /*0010*/ 	.short	0x0003
        /*0012*/ 	.short	0x0018
        /*0014*/ 	.byte	0x00, 0xf5, 0x21, 0x00


	//----- nvinfo : EIATTR_KPARAM_INFO
	.align		4
.L_39:
        /*0018*/ 	.byte	0x04, 0x17
        /*001a*/ 	.short	(.L_41 - .L_40)
.L_40:
        /*001c*/ 	.word	0x00000000
        /*0020*/ 	.short	0x0002
        /*0022*/ 	.short	0x0010
        /*0024*/ 	.byte	0x00, 0xf0, 0x11, 0x00


	//----- nvinfo : EIATTR_KPARAM_INFO
	.align		4
.L_41:
        /*0028*/ 	.byte	0x04, 0x17
        /*002a*/ 	.short	(.L_43 - .L_42)
.L_42:
        /*002c*/ 	.word	0x00000000
        /*0030*/ 	.short	0x0001
        /*0032*/ 	.short	0x0008
        /*0034*/ 	.byte	0x00, 0xf5, 0x21, 0x00


	//----- nvinfo : EIATTR_KPARAM_INFO
	.align		4
.L_43:
        /*0038*/ 	.byte	0x04, 0x17
        /*003a*/ 	.short	(.L_45 - .L_44)
.L_44:
        /*003c*/ 	.word	0x00000000
        /*0040*/ 	.short	0x0000
        /*0042*/ 	.short	0x0000
        /*0044*/ 	.byte	0x00, 0xf0, 0x11, 0x00


	//----- nvinfo : EIATTR_SPARSE_MMA_MASK
	.align		4
.L_45:
        /*0048*/ 	.byte	0x03, 0x50
        /*004a*/ 	.short	0x0000


	//----- nvinfo : EIATTR_MAXREG_COUNT
	.align		4
        /*004c*/ 	.byte	0x03, 0x1b
        /*004e*/ 	.short	0x00ff


	//----- nvinfo : EIATTR_MERCURY_ISA_VERSION
	.align		4
        /*0050*/ 	.byte	0x03, 0x5f
        /*0052*/ 	.short	0x0101


	//----- nvinfo : EIATTR_VRC_CTA_INIT_COUNT
	.align		4
        /*0054*/ 	.byte	0x02, 0x4a
	.zero		1
	.zero		1


	//----- nvinfo : EIATTR_EXIT_INSTR_OFFSETS
	.align		4
        /*0058*/ 	.byte	0x04, 0x1c
        /*005a*/ 	.short	(.L_47 - .L_46)


	//   ....[0]....
.L_46:
        /*005c*/ 	.word	0x00000070


	//   ....[1]....
        /*0060*/ 	.word	0x00000840


	//----- nvinfo : EIATTR_CRS_STACK_SIZE
	.align		4
.L_47:
        /*0064*/ 	.byte	0x04, 0x1e
        /*0066*/ 	.short	(.L_49 - .L_48)
.L_48:
        /*0068*/ 	.word	0x00000000


	//----- nvinfo : EIATTR_CBANK_PARAM_SIZE
	.align		4
.L_49:
        /*006c*/ 	.byte	0x03, 0x19
        /*006e*/ 	.short	0x0020


	//----- nvinfo : EIATTR_PARAM_CBANK
	.align		4
        /*0070*/ 	.byte	0x04, 0x0a
        /*0072*/ 	.short	(.L_51 - .L_50)
	.align		4
.L_50:
        /*0074*/ 	.word	index@(.nv.constant0._Z7trapSumiPdiS_)
        /*0078*/ 	.short	0x0380
        /*007a*/ 	.short	0x0020


	//----- nvinfo : EIATTR_SW_WAR
	.align		4
.L_51:
        /*007c*/ 	.byte	0x04, 0x36
        /*007e*/ 	.short	(.L_53 - .L_52)
.L_52:
        /*0080*/ 	.word	0x00000008
.L_53:


//--------------------- .nv.info._Z8trapAreaiiiPdi --------------------------
	.section	.nv.info._Z8trapAreaiiiPdi,"",@"SHT_CUDA_INFO"
	.sectionflags	@""
	.align	4


	//----- nvinfo : EIATTR_CUDA_API_VERSION
	.align		4
        /*0000*/ 	.byte	0x04, 0x37
        /*0002*/ 	.short	(.L_55 - .L_54)
.L_54:
        /*0004*/ 	.word	0x00000082


	//----- nvinfo : EIATTR_KPARAM_INFO
	.align		4
.L_55:
        /*0008*/ 	.byte	0x04, 0x17
        /*000a*/ 	.short	(.L_57 - .L_56)
.L_56:
        /*000c*/ 	.word	0x00000000
        /*0010*/ 	.short	0x0004
        /*0012*/ 	.short	0x0018
        /*0014*/ 	.byte	0x00, 0xf0, 0x11, 0x00


	//----- nvinfo : EIATTR_KPARAM_INFO
	.align		4
.L_57:
        /*0018*/ 	.byte	0x04, 0x17
        /*001a*/ 	.short	(.L_59 - .L_58)
.L_58:
        /*001c*/ 	.word	0x00000000
        /*0020*/ 	.short	0x0003
        /*0022*/ 	.short	0x0010
        /*0024*/ 	.byte	0x00, 0xf5, 0x21, 0x00


	//----- nvinfo : EIATTR_KPARAM_INFO
	.align		4
.L_59:
        /*0028*/ 	.byte	0x04, 0x17
        /*002a*/ 	.short	(.L_61 - .L_60)
.L_60:
        /*002c*/ 	.word	0x00000000
        /*0030*/ 	.short	0x0002
        /*0032*/ 	.short	0x0008
        /*0034*/ 	.byte	0x00, 0xf0, 0x11, 0x00


	//----- nvinfo : EIATTR_KPARAM_INFO
	.align		4
.L_61:
        /*0038*/ 	.byte	0x04, 0x17
        /*003a*/ 	.short	(.L_63 - .L_62)
.L_62:
        /*003c*/ 	.word	0x00000000
        /*0040*/ 	.short	0x0001
        /*0042*/ 	.short	0x0004
        /*0044*/ 	.byte	0x00, 0xf0, 0x11, 0x00


	//----- nvinfo : EIATTR_KPARAM_INFO
	.align		4
.L_63:
        /*0048*/ 	.byte	0x04, 0x17
        /*004a*/ 	.short	(.L_65 - .L_64)
.L_64:
        /*004c*/ 	.word	0x00000000
        /*0050*/ 	.short	0x0000
        /*0052*/ 	.short	0x0000
        /*0054*/ 	.byte	0x00, 0xf0, 0x11, 0x00


	//----- nvinfo : EIATTR_SPARSE_MMA_MASK
	.align		4
.L_65:
        /*0058*/ 	.byte	0x03, 0x50
        /*005a*/ 	.short	0x0000


	//----- nvinfo : EIATTR_MAXREG_COUNT
	.align		4
        /*005c*/ 	.byte	0x03, 0x1b
        /*005e*/ 	.short	0x00ff


	//----- nvinfo : EIATTR_MERCURY_ISA_VERSION
	.align		4
        /*0060*/ 	.byte	0x03, 0x5f
        /*0062*/ 	.short	0x0101


	//----- nvinfo : EIATTR_VRC_CTA_INIT_COUNT
	.align		4
        /*0064*/ 	.byte	0x02, 0x4a
	.zero		1
	.zero		1


	//----- nvinfo : EIATTR_EXIT_INSTR_OFFSETS
	.align		4
        /*0068*/ 	.byte	0x04, 0x1c
        /*006a*/ 	.short	(.L_67 - .L_66)


	//   ....[0]....
.L_66:
        /*006c*/ 	.word	0x00000070


	//   ....[1]....
        /*0070*/ 	.word	0x00000450


	//----- nvinfo : EIATTR_CRS_STACK_SIZE
	.align		4
.L_67:
        /*0074*/ 	.byte	0x04, 0x1e
        /*0076*/ 	.short	(.L_69 - .L_68)
.L_68:
        /*0078*/ 	.word	0x00000000


	//----- nvinfo : EIATTR_CBANK_PARAM_SIZE
	.align		4
.L_69:
        /*007c*/ 	.byte	0x03, 0x19
        /*007e*/ 	.short	0x001c


	//----- nvinfo : EIATTR_PARAM_CBANK
	.align		4
        /*0080*/ 	.byte	0x04, 0x0a
        /*0082*/ 	.short	(.L_71 - .L_70)
	.align		4
.L_70:
        /*0084*/ 	.word	index@(.nv.constant0._Z8trapAreaiiiPdi)
        /*0088*/ 	.short	0x0380
        /*008a*/ 	.short	0x001c


	//----- nvinfo : EIATTR_SW_WAR
	.align		4
.L_71:
        /*008c*/ 	.byte	0x04, 0x36
        /*008e*/ 	.short	(.L_73 - .L_72)
.L_72:
        /*0090*/ 	.word	0x00000008
.L_73:


//--------------------- .nv.info._Z11trapSumPow2PdiS_ --------------------------
	.section	.nv.info._Z11trapSumPow2PdiS_,"",@"SHT_CUDA_INFO"
	.sectionflags	@""
	.align	4


	//----- nvinfo : EIATTR_CUDA_API_VERSION
	.align		4
        /*0000*/ 	.byte	0x04, 0x37
        /*0002*/ 	.short	(.L_75 - .L_74)
.L_74:
        /*0004*/ 	.word	0x00000082


	//----- nvinfo : EIATTR_KPARAM_INFO
	.align		4
.L_75:
        /*0008*/ 	.byte	0x04, 0x17
        /*000a*/ 	.short	(.L_77 - .L_76)
.L_76:
        /*000c*/ 	.word	0x00000000
        /*0010*/ 	.short	0x0002
        /*0012*/ 	.short	0x0010
        /*0014*/ 	.byte	0x00, 0xf5, 0x21, 0x00


	//----- nvinfo : EIATTR_KPARAM_INFO
	.align		4
.L_77:
        /*0018*/ 	.byte	0x04, 0x17
        /*001a*/ 	.short	(.L_79 - .L_78)
.L_78:
        /*001c*/ 	.word	0x00000000
        /*0020*/ 	.short	0x0001
        /*0022*/ 	.short	0x0008
        /*0024*/ 	.byte	0x00, 0xf0, 0x11, 0x00


	//----- nvinfo : EIATTR_KPARAM_INFO
	.align		4
.L_79:
        /*0028*/ 	.byte	0x04, 0x17
        /*002a*/ 	.short	(.L_81 - .L_80)
.L_80:
        /*002c*/ 	.word	0x00000000
        /*0030*/ 	.short	0x0000
        /*0032*/ 	.short	0x0000
        /*0034*/ 	.byte	0x00, 0xf5, 0x21, 0x00


	//----- nvinfo : EIATTR_SPARSE_MMA_MASK
	.align		4
.L_81:
        /*0038*/ 	.byte	0x03, 0x50
        /*003a*/ 	.short	0x0000


	//----- nvinfo : EIATTR_MAXREG_COUNT
	.align		4
        /*003c*/ 	.byte	0x03, 0x1b
        /*003e*/ 	.short	0x00ff


	//----- nvinfo : EIATTR_MERCURY_ISA_VERSION
	.align		4
        /*0040*/ 	.byte	0x03, 0x5f
        /*0042*/ 	.short	0x0101


	//----- nvinfo : EIATTR_VRC_CTA_INIT_COUNT
	.align		4
        /*0044*/ 	.byte	0x02, 0x4a
	.zero		1
	.zero		1


	//----- nvinfo : EIATTR_EXIT_INSTR_OFFSETS
	.align		4
        /*0048*/ 	.byte	0x04, 0x1c
        /*004a*/ 	.short	(.L_83 - .L_82)


	//   ....[0]....
.L_82:
        /*004c*/ 	.word	0x00000070


	//   ....[1]....
        /*0050*/ 	.word	0x00000bc0


	//----- nvinfo : EIATTR_CRS_STACK_SIZE
	.align		4
.L_83:
        /*0054*/ 	.byte	0x04, 0x1e
        /*0056*/ 	.short	(.L_85 - .L_84)
.L_84:
        /*0058*/ 	.word	0x00000000


	//----- nvinfo : EIATTR_CBANK_PARAM_SIZE
	.align		4
.L_85:
        /*005c*/ 	.byte	0x03, 0x19
        /*005e*/ 	.short	0x0018


	//----- nvinfo : EIATTR_PARAM_CBANK
	.align		4
        /*0060*/ 	.byte	0x04, 0x0a
        /*0062*/ 	.short	(.L_87 - .L_86)
	.align		4
.L_86:
        /*0064*/ 	.word	index@(.nv.constant0._Z11trapSumPow2PdiS_)
        /*0068*/ 	.short	0x0380
        /*006a*/ 	.short	0x0018


	//----- nvinfo : EIATTR_SW_WAR
	.align		4
.L_87:
        /*006c*/ 	.byte	0x04, 0x36
        /*006e*/ 	.short	(.L_89 - .L_88)
.L_88:
        /*0070*/ 	.word	0x00000008
.L_89:


//--------------------- .nv.info._Z12trapAreaPow2iiPdi --------------------------
	.section	.nv.info._Z12trapAreaPow2iiPdi,"",@"SHT_CUDA_INFO"
	.sectionflags	@""
	.align	4


	//----- nvinfo : EIATTR_CUDA_API_VERSION
	.align		4
        /*0000*/ 	.byte	0x04, 0x37
        /*0002*/ 	.short	(.L_91 - .L_90)
.L_90:
        /*0004*/ 	.word	0x00000082


	//----- nvinfo : EIATTR_KPARAM_INFO
	.align		4
.L_91:
        /*0008*/ 	.byte	0x04, 0x17
        /*000a*/ 	.short	(.L_93 - .L_92)
.L_92:
        /*000c*/ 	.word	0x00000000
        /*0010*/ 	.short	0x0003
        /*0012*/ 	.short	0x0010
        /*0014*/ 	.byte	0x00, 0xf0, 0x11, 0x00


	//----- nvinfo : EIATTR_KPARAM_INFO
	.align		4
.L_93:
        /*0018*/ 	.byte	0x04, 0x17
        /*001a*/ 	.short	(.L_95 - .L_94)
.L_94:
        /*001c*/ 	.word	0x00000000
        /*0020*/ 	.short	0x0002
        /*0022*/ 	.short	0x0008
        /*0024*/ 	.byte	0x00, 0xf5, 0x21, 0x00


	//----- nvinfo : EIATTR_KPARAM_INFO
	.align		4
.L_95:
        /*0028*/ 	.byte	0x04, 0x17
        /*002a*/ 	.short	(.L_97 - .L_96)
.L_96:
        /*002c*/ 	.word	0x00000000
        /*0030*/ 	.short	0x0001
        /*0032*/ 	.short	0x0004
        /*0034*/ 	.byte	0x00, 0xf0, 0x11, 0x00


	//----- nvinfo : EIATTR_KPARAM_INFO
	.align		4
.L_97:
        /*0038*/ 	.byte	0x04, 0x17
        /*003a*/ 	.short	(.L_99 - .L_98)
.L_98:
        /*003c*/ 	.word	0x00000000
        /*0040*/ 	.short	0x0000
        /*0042*/ 	.short	0x0000
        /*0044*/ 	.byte	0x00, 0xf0, 0x11, 0x00


	//----- nvinfo : EIATTR_SPARSE_MMA_MASK
	.align		4
.L_99:
        /*0048*/ 	.byte	0x03, 0x50
        /*004a*/ 	.short	0x0000


	//----- nvinfo : EIATTR_MAXREG_COUNT
	.align		4
        /*004c*/ 	.byte	0x03, 0x1b
        /*004e*/ 	.short	0x00ff


	//----- nvinfo : EIATTR_MERCURY_ISA_VERSION
	.align		4
        /*0050*/ 	.byte	0x03, 0x5f
        /*0052*/ 	.short	0x0101


	//----- nvinfo : EIATTR_VRC_CTA_INIT_COUNT
	.align		4
        /*0054*/ 	.byte	0x02, 0x4a
	.zero		1
	.zero		1


	//----- nvinfo : EIATTR_EXIT_INSTR_OFFSETS
	.align		4
        /*0058*/ 	.byte	0x04, 0x1c
        /*005a*/ 	.short	(.L_101 - .L_100)


	//   ....[0]....
.L_100:
        /*005c*/ 	.word	0x00000070


	//   ....[1]....
        /*0060*/ 	.word	0x00000c90


	//----- nvinfo : EIATTR_CRS_STACK_SIZE
	.align		4
.L_101:
        /*0064*/ 	.byte	0x04, 0x1e
        /*0066*/ 	.short	(.L_103 - .L_102)
.L_102:
        /*0068*/ 	.word	0x00000000


	//----- nvinfo : EIATTR_CBANK_PARAM_SIZE
	.align		4
.L_103:
        /*006c*/ 	.byte	0x03, 0x19
        /*006e*/ 	.short	0x0014


	//----- nvinfo : EIATTR_PARAM_CBANK
	.align		4
        /*0070*/ 	.byte	0x04, 0x0a
        /*0072*/ 	.short	(.L_105 - .L_104)
	.align		4
.L_104:
        /*0074*/ 	.word	index@(.nv.constant0._Z12trapAreaPow2iiPdi)
        /*0078*/ 	.short	0x0380
        /*007a*/ 	.short	0x0014


	//----- nvinfo : EIATTR_SW_WAR
	.align		4
.L_105:
        /*007c*/ 	.byte	0x04, 0x36
        /*007e*/ 	.short	(.L_107 - .L_106)
.L_106:
        /*0080*/ 	.word	0x00000008
.L_107:


//--------------------- .nv.info._Z8gpu_sqrtPfi   --------------------------
	.section	.nv.info._Z8gpu_sqrtPfi,"",@"SHT_CUDA_INFO"
	.sectionflags	@""
	.align	4


	//----- nvinfo : EIATTR_CUDA_API_VERSION
	.align		4
        /*0000*/ 	.byte	0x04, 0x37
        /*0002*/ 	.short	(.L_109 - .L_108)
.L_108:
        /*0004*/ 	.word	0x00000082


	//----- nvinfo : EIATTR_KPARAM_INFO
	.align		4
.L_109:
        /*0008*/ 	.byte	0x04, 0x17
        /*000a*/ 	.short	(.L_111 - .L_110)
.L_110:
        /*000c*/ 	.word	0x00000000
        /*0010*/ 	.short	0x0001
        /*0012*/ 	.short	0x0008
        /*0014*/ 	.byte	0x00, 0xf0, 0x11, 0x00


	//----- nvinfo : EIATTR_KPARAM_INFO
	.align		4
.L_111:
        /*0018*/ 	.byte	0x04, 0x17
        /*001a*/ 	.short	(.L_113 - .L_112)
.L_112:
        /*001c*/ 	.word	0x00000000
        /*0020*/ 	.short	0x0000
        /*0022*/ 	.short	0x0000
        /*0024*/ 	.byte	0x00, 0xf5, 0x21, 0x00


	//----- nvinfo : EIATTR_SPARSE_MMA_MASK
	.align		4
.L_113:
        /*0028*/ 	.byte	0x03, 0x50
        /*002a*/ 	.short	0x0000


	//----- nvinfo : EIATTR_MAXREG_COUNT
	.align		4
        /*002c*/ 	.byte	0x03, 0x1b
        /*002e*/ 	.short	0x00ff


	//----- nvinfo : EIATTR_MERCURY_ISA_VERSION
	.align		4
        /*0030*/ 	.byte	0x03, 0x5f
        /*0032*/ 	.short	0x0101


	//----- nvinfo : EIATTR_VRC_CTA_INIT_COUNT
	.align		4
        /*0034*/ 	.byte	0x02, 0x4a
	.zero		1
	.zero		1


	//----- nvinfo : EIATTR_EXIT_INSTR_OFFSETS
	.align		4
        /*0038*/ 	.byte	0x04, 0x1c
        /*003a*/ 	.short	(.L_115 - .L_114)


	//   ....[0]....
.L_114:
        /*003c*/ 	.word	0x00000070


	//   ....[1]....
        /*0040*/ 	.word	0x000001b0


	//----- nvinfo : EIATTR_CRS_STACK_SIZE
	.align		4
.L_115:
        /*0044*/ 	.byte	0x04, 0x1e
        /*0046*/ 	.short	(.L_117 - .L_116)
.L_116:
        /*0048*/ 	.word	0x00000000


	//----- nvinfo : EIATTR_CBANK_PARAM_SIZE
	.align		4
.L_117:
        /*004c*/ 	.byte	0x03, 0x19
        /*004e*/ 	.short	0x000c


	//----- nvinfo : EIATTR_PARAM_CBANK
	.align		4
        /*0050*/ 	.byte	0x04, 0x0a
        /*0052*/ 	.short	(.L_119 - .L_118)
	.align		4
.L_118:
        /*0054*/ 	.word	index@(.nv.constant0._Z8gpu_sqrtPfi)
        /*0058*/ 	.short	0x0380
        /*005a*/ 	.short	0x000c


	//----- nvinfo : EIATTR_SW_WAR
	.align		4
.L_119:
        /*005c*/ 	.byte	0x04, 0x36
        /*005e*/ 	.short	(.L_121 - .L_120)
.L_120:
        /*0060*/ 	.word	0x00000008
.L_121:


//--------------------- .nv.callgraph             --------------------------
	.section	.nv.callgraph,"",@"SHT_CUDA_CALLGRAPH"
	.align	4
	.sectionentsize	8
	.align		4
        /*0000*/ 	.word	0x00000000
	.align		4
        /*0004*/ 	.word	0xffffffff
	.align		4
        /*0008*/ 	.word	0x00000000
	.align		4
        /*000c*/ 	.word	0xfffffffe
	.align		4
        /*0010*/ 	.word	0x00000000
	.align		4
        /*0014*/ 	.word	0xfffffffd
	.align		4
        /*0018*/ 	.word	0x00000000
	.align		4
        /*001c*/ 	.word	0xfffffffc


//--------------------- .text._Z7trapSumiPdiS_    --------------------------
	.section	.text._Z7trapSumiPdiS_,"ax",@progbits
	.align	128
        .global         _Z7trapSumiPdiS_
        .type           _Z7trapSumiPdiS_,@function
        .size           _Z7trapSumiPdiS_,(.L_x_60 - _Z7trapSumiPdiS_)
        .other          _Z7trapSumiPdiS_,@"STO_CUDA_ENTRY STV_DEFAULT"
_Z7trapSumiPdiS_:
.text._Z7trapSumiPdiS_:
[----:B------:R-:W-:Y:S01]  /*0000*/  LDC R1, c[0x0][0x37c] ;  /* 0x0000df00ff017b82 */ /* 0x000fe20000000800 */
[----:B------:R-:W0:Y:S07]  /*0010*/  S2R R3, SR_TID.X ;  /* 0x0000000000037919 */ /* 0x000e2e0000002100 */
[----:B------:R-:W0:Y:S01]  /*0020*/  S2UR UR4, SR_CTAID.X ;  /* 0x00000000000479c3 */ /* 0x000e220000002500 */
[----:B------:R-:W1:Y:S07]  /*0030*/  LDCU UR5, c[0x0][0x390] ;  /* 0x00007200ff0577ac */ /* 0x000e6e0008000800 */
[----:B------:R-:W0:Y:S02]  /*0040*/  LDC R0, c[0x0][0x360] ;  /* 0x0000d800ff007b82 */ /* 0x000e240000000800 */
[----:B0-----:R-:W-:-:S05]  /*0050*/  IMAD R0, R0, UR4, R3 ;  /* 0x0000000400007c24 */ /* 0x001fca000f8e0203 */
[----:B-1----:R-:W-:-:S13]  /*0060*/  ISETP.GE.AND P0, PT, R0, UR5, PT ;  /* 0x0000000500007c0c */ /* 0x002fda000bf06270 */
[----:B------:R-:W-:Y:S05]  /*0070*/  @P0 EXIT ;  /* 0x000000000000094d */ /* 0x000fea0003800000 */
[C---:B------:R-:W-:Y:S01]  /*0080*/  VIADD R3, R0.reuse, 0xffffffff ;  /* 0xffffffff00037836 */ /* 0x040fe20000000000 */
[----:B------:R-:W0:Y:S01]  /*0090*/  LDCU UR6, c[0x0][0x380] ;  /* 0x00007000ff0677ac */ /* 0x000e220008000800 */
[----:B------:R-:W-:Y:S01]  /*00a0*/  BSSY.RECONVERGENT B0, `(.L_x_0) ;  /* 0x0000076000007945 */ /* 0x000fe20003800200 */
[----:B------:R-:W-:Y:S02]  /*00b0*/  HFMA2 R27, -RZ, RZ, -1.984375, 0 ;  /* 0xbff00000ff1b7431 */ /* 0x000fe400000001ff */
[----:B------:R-:W-:Y:S01]  /*00c0*/  IMAD R2, R0, R3, RZ ;  /* 0x0000000300027224 */ /* 0x000fe200078e02ff */
[----:B------:R-:W1:Y:S01]  /*00d0*/  LDCU.64 UR4, c[0x0][0x358] ;  /* 0x00006b00ff0477ac */ /* 0x000e620008000a00 */
[----:B------:R-:W-:-:S03]  /*00e0*/  IMAD.MOV.U32 R26, RZ, RZ, 0x0 ;  /* 0x00000000ff1a7424 */ /* 0x000fc600078e00ff */
[----:B------:R-:W-:-:S04]  /*00f0*/  LEA.HI R2, R2, R2, RZ, 0x1 ;  /* 0x0000000202027211 */ /* 0x000fc800078f08ff */
[----:B------:R-:W-:-:S05]  /*0100*/  SHF.R.S32.HI R5, RZ, 0x1, R2 ;  /* 0x00000001ff057819 */ /* 0x000fca0000011402 */
[C---:B0-----:R-:W-:Y:S02]  /*0110*/  IMAD R5, R0.reuse, UR6, R5 ;  /* 0x0000000600057c24 */ /* 0x041fe4000f8e0205 */
[----:B------:R-:W-:-:S04]  /*0120*/  VIADD R2, R0, UR6 ;  /* 0x0000000600027c36 */ /* 0x000fc80008000000 */
[----:B------:R-:W-:-:S05]  /*0130*/  IMAD.IADD R4, R5, 0x1, R2 ;  /* 0x0000000105047824 */ /* 0x000fca00078e0202 */
[----:B------:R-:W-:-:S13]  /*0140*/  ISETP.GT.AND P0, PT, R4, R5, PT ;  /* 0x000000050400720c */ /* 0x000fda0003f04270 */
[----:B-1----:R-:W-:Y:S05]  /*0150*/  @!P0 BRA `(.L_x_1) ;  /* 0x0000000400a88947 */ /* 0x002fea0003800000 */
[----:B------:R-:W-:Y:S01]  /*0160*/  VIADD R3, R3, UR6 ;  /* 0x0000000603037c36 */ /* 0x000fe20008000000 */
[----:B------:R-:W-:Y:S01]  /*0170*/  LOP3.LUT R4, R2, 0xf, RZ, 0xc0, !PT ;  /* 0x0000000f02047812 */ /* 0x000fe200078ec0ff */
[----:B------:R-:W-:Y:S01]  /*0180*/  BSSY.RECONVERGENT B1, `(.L_x_2) ;  /* 0x0000031000017945 */ /* 0x000fe20003800200 */
[----:B------:R-:W-:Y:S02]  /*0190*/  CS2R R26, SRZ ;  /* 0x00000000001a7805 */ /* 0x000fe4000001ff00 */
[----:B------:R-:W-:Y:S01]  /*01a0*/  ISETP.GE.U32.AND P1, PT, R3, 0xf, PT ;  /* 0x0000000f0300780c */ /* 0x000fe20003f26070 */
[----:B------:R-:W-:Y:S01]  /*01b0*/  IMAD.MOV.U32 R3, RZ, RZ, R5 ;  /* 0x000000ffff037224 */ /* 0x000fe200078e0005 */
[----:B------:R-:W-:-:S11]  /*01c0*/  ISETP.NE.AND P0, PT, R4, RZ, PT ;  /* 0x000000ff0400720c */ /* 0x000fd60003f05270 */
[----:B------:R-:W-:Y:S05]  /*01d0*/  @!P1 BRA `(.L_x_3) ;  /* 0x0000000000ac9947 */ /* 0x000fea0003800000 */
[----:B------:R-:W0:Y:S01]  /*01e0*/  LDC.64 R6, c[0x0][0x398] ;  /* 0x0000e600ff067b82 */ /* 0x000e220000000a00 */
[----:B------:R-:W-:Y:S02]  /*01f0*/  LOP3.LUT R5, R2, 0xfffffff0, RZ, 0xc0, !PT ;  /* 0xfffffff002057812 */ /* 0x000fe400078ec0ff */
[----:B------:R-:W-:-:S03]  /*0200*/  CS2R R26, SRZ ;  /* 0x00000000001a7805 */ /* 0x000fc6000001ff00 */
[----:B------:R-:W-:Y:S01]  /*0210*/  IMAD.MOV R5, RZ, RZ, -R5 ;  /* 0x000000ffff057224 */ /* 0x000fe200078e0a05 */
[----:B0-----:R-:W-:-:S04]  /*0220*/  IADD3 R6, P1, PT, R6, 0x40, RZ ;  /* 0x0000004006067810 */ /* 0x001fc80007f3e0ff */
[----:B------:R-:W-:-:S09]  /*0230*/  IADD3.X R7, PT, PT, RZ, R7, RZ, P1, !PT ;  /* 0x00000007ff077210 */ /* 0x000fd20000ffe4ff */
.L_x_4:
[----:B------:R-:W-:-:S05]  /*0240*/  IMAD.WIDE R24, R3, 0x8, R6 ;  /* 0x0000000803187825 */ /* 0x000fca00078e0206 */
[----:B------:R-:W2:Y:S04]  /*0250*/  LDG.E.64 R22, desc[UR4][R24.64+-0x40] ;  /* 0xffffc00418167981 */ /* 0x000ea8000c1e1b00 */
[----:B------:R-:W3:Y:S04]  /*0260*/  LDG.E.64 R18, desc[UR4][R24.64+-0x38] ;  /* 0xffffc80418127981 */ /* 0x000ee8000c1e1b00 */
[----:B------:R-:W4:Y:S04]  /*0270*/  LDG.E.64 R16, desc[UR4][R24.64+-0x30] ;  /* 0xffffd00418107981 */ /* 0x000f28000c1e1b00 */
[----:B------:R-:W5:Y:S04]  /*0280*/  LDG.E.64 R14, desc[UR4][R24.64+-0x28] ;  /* 0xffffd804180e7981 */ /* 0x000f68000c1e1b00 */
[----:B------:R-:W5:Y:S04]  /*0290*/  LDG.E.64 R12, desc[UR4][R24.64+-0x20] ;  /* 0xffffe004180c7981 */ /* 0x000f68000c1e1b00 */
[----:B------:R-:W5:Y:S04]  /*02a0*/  LDG.E.64 R10, desc[UR4][R24.64+-0x18] ;  /* 0xffffe804180a7981 */ /* 0x000f68000c1e1b00 */
[----:B------:R-:W5:Y:S04]  /*02b0*/  LDG.E.64 R8, desc[UR4][R24.64+-0x10] ;  /* 0xfffff00418087981 */ /* 0x000f68000c1e1b00 */
[----:B------:R-:W5:Y:S01]  /*02c0*/  LDG.E.64 R20, desc[UR4][R24.64+-0x8] ;  /* 0xfffff80418147981 */ /* 0x000f62000c1e1b00 */
[----:B--2---:R-:W-:-:S03]  /*02d0*/  DADD R22, R22, R26 ;  /* 0x0000000016167229 */ /* 0x004fc6000000001a */
[----:B------:R-:W2:Y:S05]  /*02e0*/  LDG.E.64 R26, desc[UR4][R24.64+0x38] ;  /* 0x00003804181a7981 */ /* 0x000eaa000c1e1b00 */
[----:B---3--:R-:W-:Y:S02]  /*02f0*/  DADD R18, R22, R18 ;  /* 0x0000000016127229 */ /* 0x008fe40000000012 */
[----:B------:R-:W3:Y:S06]  /*0300*/  LDG.E.64 R22, desc[UR4][R24.64] ;  /* 0x0000000418167981 */ /* 0x000eec000c1e1b00 */
[----:B----4-:R-:W-:-:S02]  /*0310*/  DADD R16, R18, R16 ;  /* 0x0000000012107229 */ /* 0x010fc40000000010 */
[----:B------:R-:W4:Y:S06]  /*0320*/  LDG.E.64 R18, desc[UR4][R24.64+0x8] ;  /* 0x0000080418127981 */ /* 0x000f2c000c1e1b00 */
[----:B-----5:R-:W-:Y:S02]  /*0330*/  DADD R14, R16, R14 ;  /* 0x00000000100e7229 */ /* 0x020fe4000000000e */
[----:B------:R-:W5:Y:S06]  /*0340*/  LDG.E.64 R16, desc[UR4][R24.64+0x10] ;  /* 0x0000100418107981 */ /* 0x000f6c000c1e1b00 */
[----:B------:R-:W-:-:S02]  /*0350*/  DADD R12, R14, R12 ;  /* 0x000000000e0c7229 */ /* 0x000fc4000000000c */
[----:B------:R-:W2:Y:S06]  /*0360*/  LDG.E.64 R14, desc[UR4][R24.64+0x18] ;  /* 0x00001804180e7981 */ /* 0x000eac000c1e1b00 */
[----:B------:R-:W-:Y:S02]  /*0370*/  DADD R10, R12, R10 ;  /* 0x000000000c0a7229 */ /* 0x000fe4000000000a */
[----:B------:R-:W2:Y:S06]  /*0380*/  LDG.E.64 R12, desc[UR4][R24.64+0x20] ;  /* 0x00002004180c7981 */ /* 0x000eac000c1e1b00 */
[----:B------:R-:W-:-:S02]  /*0390*/  DADD R8, R10, R8 ;  /* 0x000000000a087229 */ /* 0x000fc40000000008 */
[----:B------:R-:W2:Y:S06]  /*03a0*/  LDG.E.64 R10, desc[UR4][R24.64+0x28] ;  /* 0x00002804180a7981 */ /* 0x000eac000c1e1b00 */
[----:B------:R-:W-:Y:S02]  /*03b0*/  DADD R20, R8, R20 ;  /* 0x0000000008147229 */ /* 0x000fe40000000014 */
[----:B------:R-:W2:Y:S01]  /*03c0*/  LDG.E.64 R8, desc[UR4][R24.64+0x30] ;  /* 0x0000300418087981 */ /* 0x000ea2000c1e1b00 */
[----:B------:R-:W-:-:S05]  /*03d0*/  VIADD R5, R5, 0x10 ;  /* 0x0000001005057836 */ /* 0x000fca0000000000 */
[----:B------:R-:W-:Y:S01]  /*03e0*/  ISETP.NE.AND P1, PT, R5, RZ, PT ;  /* 0x000000ff0500720c */ /* 0x000fe20003f25270 */
[----:B------:R-:W-:Y:S01]  /*03f0*/  VIADD R3, R3, 0x10 ;  /* 0x0000001003037836 */ /* 0x000fe20000000000 */
[----:B---3--:R-:W-:-:S08]  /*0400*/  DADD R20, R20, R22 ;  /* 0x0000000014147229 */ /* 0x008fd00000000016 */
[----:B----4-:R-:W-:-:S08]  /*0410*/  DADD R18, R20, R18 ;  /* 0x0000000014127229 */ /* 0x010fd00000000012 */
[----:B-----5:R-:W-:-:S08]  /*0420*/  DADD R16, R18, R16 ;  /* 0x0000000012107229 */ /* 0x020fd00000000010 */
[----:B--2---:R-:W-:-:S08]  /*0430*/  DADD R14, R16, R14 ;  /* 0x00000000100e7229 */ /* 0x004fd0000000000e */
[----:B------:R-:W-:-:S08]  /*0440*/  DADD R12, R14, R12 ;  /* 0x000000000e0c7229 */ /* 0x000fd0000000000c */
[----:B------:R-:W-:-:S08]  /*0450*/  DADD R10, R12, R10 ;  /* 0x000000000c0a7229 */ /* 0x000fd0000000000a */
[----:B------:R-:W-:-:S08]  /*0460*/  DADD R8, R10, R8 ;  /* 0x000000000a087229 */ /* 0x000fd00000000008 */
[----:B------:R-:W-:Y:S01]  /*0470*/  DADD R26, R8, R26 ;  /* 0x00000000081a7229 */ /* 0x000fe2000000001a */
[----:B------:R-:W-:Y:S10]  /*0480*/  @P1 BRA `(.L_x_4) ;  /* 0xfffffffc006c1947 */ /* 0x000ff4000383ffff */
.L_x_3:
[----:B------:R-:W-:Y:S05]  /*0490*/  BSYNC.RECONVERGENT B1 ;  /* 0x0000000000017941 */ /* 0x000fea0003800200 */
.L_x_2:
[----:B------:R-:W-:Y:S05]  /*04a0*/  @!P0 BRA `(.L_x_1) ;  /* 0x0000000000d48947 */ /* 0x000fea0003800000 */
[----:B------:R-:W-:Y:S01]  /*04b0*/  ISETP.GE.U32.AND P0, PT, R4, 0x8, PT ;  /* 0x000000080400780c */ /* 0x000fe20003f06070 */
[----:B------:R-:W-:Y:S01]  /*04c0*/  BSSY.RECONVERGENT B1, `(.L_x_5) ;  /* 0x0000017000017945 */ /* 0x000fe20003800200 */
[----:B------:R-:W-:-:S04]  /*04d0*/  LOP3.LUT R22, R2, 0x7, RZ, 0xc0, !PT ;  /* 0x0000000702167812 */ /* 0x000fc800078ec0ff */
[----:B------:R-:W-:-:S07]  /*04e0*/  ISETP.NE.AND P1, PT, R22, RZ, PT ;  /* 0x000000ff1600720c */ /* 0x000fce0003f25270 */
[----:B------:R-:W-:Y:S06]  /*04f0*/  @!P0 BRA `(.L_x_6) ;  /* 0x00000000004c8947 */ /* 0x000fec0003800000 */
[----:B------:R-:W0:Y:S02]  /*0500*/  LDC.64 R18, c[0x0][0x398] ;  /* 0x0000e600ff127b82 */ /* 0x000e240000000a00 */
[----:B0-----:R-:W-:-:S05]  /*0510*/  IMAD.WIDE R18, R3, 0x8, R18 ;  /* 0x0000000803127825 */ /* 0x001fca00078e0212 */
        /* <DEDUP_REMOVED lines=8> */
[----:B------:R-:W-:Y:S01]  /*05a0*/  IADD3 R3, PT, PT, R3, 0x8, RZ ;  /* 0x0000000803037810 */ /* 0x000fe20007ffe0ff */
[----:B--2---:R-:W-:-:S08]  /*05b0*/  DADD R20, R26, R20 ;  /* 0x000000001a147229 */ /* 0x004fd00000000014 */
[----:B---3--:R-:W-:-:S08]  /*05c0*/  DADD R14, R20, R14 ;  /* 0x00000000140e7229 */ /* 0x008fd0000000000e */
[----:B----4-:R-:W-:-:S08]  /*05d0*/  DADD R12, R14, R12 ;  /* 0x000000000e0c7229 */ /* 0x010fd0000000000c */
[----:B-----5:R-:W-:-:S08]  /*05e0*/  DADD R10, R12, R10 ;  /* 0x000000000c0a7229 */ /* 0x020fd0000000000a */
[----:B------:R-:W-:-:S08]  /*05f0*/  DADD R8, R10, R8 ;  /* 0x000000000a087229 */ /* 0x000fd00000000008 */
[----:B------:R-:W-:-:S08]  /*0600*/  DADD R6, R8, R6 ;  /* 0x0000000008067229 */ /* 0x000fd00000000006 */
[----:B------:R-:W-:-:S08]  /*0610*/  DADD R4, R6, R4 ;  /* 0x0000000006047229 */ /* 0x000fd00000000004 */
[----:B------:R-:W-:-:S11]  /*0620*/  DADD R26, R4, R16 ;  /* 0x00000000041a7229 */ /* 0x000fd60000000010 */
.L_x_6:
[----:B------:R-:W-:Y:S05]  /*0630*/  BSYNC.RECONVERGENT B1 ;  /* 0x0000000000017941 */ /* 0x000fea0003800200 */
.L_x_5:
        /* <DEDUP_REMOVED lines=11> */
[----:B------:R-:W5:Y:S01]  /*06f0*/  LDG.E.64 R12, desc[UR4][R4.64+0x18] ;  /* 0x00001804040c7981 */ /* 0x000f62000c1e1b00 */
[----:B------:R-:W-:Y:S01]  /*0700*/  VIADD R3, R3, 0x4 ;  /* 0x0000000403037836 */ /* 0x000fe20000000000 */
[----:B--2---:R-:W-:-:S08]  /*0710*/  DADD R6, R26, R6 ;  /* 0x000000001a067229 */ /* 0x004fd00000000006 */
[----:B---3--:R-:W-:-:S08]  /*0720*/  DADD R6, R6, R8 ;  /* 0x0000000006067229 */ /* 0x008fd00000000008 */
[----:B----4-:R-:W-:-:S08]  /*0730*/  DADD R6, R6, R10 ;  /* 0x0000000006067229 */ /* 0x010fd0000000000a */
[----:B-----5:R-:W-:-:S11]  /*0740*/  DADD R26, R6, R12 ;  /* 0x00000000061a7229 */ /* 0x020fd6000000000c */
.L_x_8:
[----:B------:R-:W-:Y:S05]  /*0750*/  BSYNC.RECONVERGENT B1 ;  /* 0x0000000000017941 */ /* 0x000fea0003800200 */
.L_x_7:
[----:B------:R-:W-:Y:S05]  /*0760*/  @!P1 BRA `(.L_x_1) ;  /* 0x0000000000249947 */ /* 0x000fea0003800000 */
[----:B------:R-:W0:Y:S01]  /*0770*/  LDC.64 R6, c[0x0][0x398] ;  /* 0x0000e600ff067b82 */ /* 0x000e220000000a00 */
[----:B------:R-:W-:-:S07]  /*0780*/  IMAD.MOV R2, RZ, RZ, -R2 ;  /* 0x000000ffff027224 */ /* 0x000fce00078e0a02 */
.L_x_9:
[----:B0-----:R-:W-:-:S06]  /*0790*/  IMAD.WIDE R4, R3, 0x8, R6 ;  /* 0x0000000803047825 */ /* 0x001fcc00078e0206 */
[----:B------:R-:W2:Y:S01]  /*07a0*/  LDG.E.64 R4, desc[UR4][R4.64] ;  /* 0x0000000404047981 */ /* 0x000ea2000c1e1b00 */
[----:B------:R-:W-:Y:S01]  /*07b0*/  IADD3 R2, PT, PT, R2, 0x1, RZ ;  /* 0x0000000102027810 */ /* 0x000fe20007ffe0ff */
[----:B------:R-:W-:-:S03]  /*07c0*/  VIADD R3, R3, 0x1 ;  /* 0x0000000103037836 */ /* 0x000fc60000000000 */
[----:B------:R-:W-:Y:S01]  /*07d0*/  ISETP.NE.AND P0, PT, R2, RZ, PT ;  /* 0x000000ff0200720c */ /* 0x000fe20003f05270 */
[----:B--2---:R-:W-:-:S12]  /*07e0*/  DADD R26, R4, R26 ;  /* 0x00000000041a7229 */ /* 0x004fd8000000001a */
[----:B------:R-:W-:Y:S05]  /*07f0*/  @P0 BRA `(.L_x_9) ;  /* 0xfffffffc00e40947 */ /* 0x000fea000383ffff */
.L_x_1:
[----:B------:R-:W-:Y:S05]  /*0800*/  BSYNC.RECONVERGENT B0 ;  /* 0x0000000000007941 */ /* 0x000fea0003800200 */
.L_x_0:
[----:B------:R-:W0:Y:S02]  /*0810*/  LDC.64 R2, c[0x0][0x388] ;  /* 0x0000e200ff027b82 */ /* 0x000e240000000a00 */
[----:B0-----:R-:W-:-:S05]  /*0820*/  IMAD.WIDE R2, R0, 0x8, R2 ;  /* 0x0000000800027825 */ /* 0x001fca00078e0202 */
[----:B------:R-:W-:Y:S01]  /*0830*/  STG.E.64 desc[UR4][R2.64], R26 ;  /* 0x0000001a02007986 */ /* 0x000fe2000c101b04 */
[----:B------:R-:W-:Y:S05]  /*0840*/  EXIT ;  /* 0x000000000000794d */ /* 0x000fea0003800000 */
.L_x_10:
[----:B------:R-:W-:-:S00]  /*0850*/  BRA `(.L_x_10) ;  /* 0xfffffffc00fc7947 */ /* 0x000fc0000383ffff */
[----:B------:R-:W-:-:S00]  /*0860*/  NOP ;  /* 0x0000000000007918 */ /* 0x000fc00000000000 */
        /* <DEDUP_REMOVED lines=9> */
.L_x_60:


//--------------------- .text._Z8trapAreaiiiPdi   --------------------------
	.section	.text._Z8trapAreaiiiPdi,"ax",@progbits
	.align	128
        .global         _Z8trapAreaiiiPdi
        .type           _Z8trapAreaiiiPdi,@function
        .size           _Z8trapAreaiiiPdi,(.L_x_57 - _Z8trapAreaiiiPdi)
        .other          _Z8trapAreaiiiPdi,@"STO_CUDA_ENTRY STV_DEFAULT"
_Z8trapAreaiiiPdi:
.text._Z8trapAreaiiiPdi:
        /* <DEDUP_REMOVED lines=8> */
[----:B------:R-:W-:Y:S01]  /*0080*/  ISETP.GE.AND P0, PT, R6, RZ, PT ;  /* 0x000000ff0600720c */ /* 0x000fe20003f06270 */
[----:B------:R-:W-:Y:S01]  /*0090*/  BSSY.RECONVERGENT B0, `(.L_x_11) ;  /* 0x000000e000007945 */ /* 0x000fe20003800200 */
[----:B------:R-:W-:-:S11]  /*00a0*/  IMAD.MOV.U32 R0, RZ, RZ, -0x1 ;  /* 0xffffffffff007424 */ /* 0x000fd600078e00ff */
[----:B------:R-:W-:Y:S05]  /*00b0*/  @!P0 BRA `(.L_x_12) ;  /* 0x00000000002c8947 */ /* 0x000fea0003800000 */
[----:B------:R-:W0:Y:S01]  /*00c0*/  LDC R4, c[0x0][0x388] ;  /* 0x0000e200ff047b82 */ /* 0x000e220000000800 */
[----:B------:R-:W-:Y:S01]  /*00d0*/  BSSY.RECONVERGENT B1, `(.L_x_13) ;  /* 0x0000008000017945 */ /* 0x000fe20003800200 */
[----:B------:R-:W-:Y:S02]  /*00e0*/  IMAD.MOV.U32 R0, RZ, RZ, RZ ;  /* 0x000000ffff007224 */ /* 0x000fe400078e00ff */
[----:B------:R-:W-:-:S07]  /*00f0*/  IMAD.MOV.U32 R3, RZ, RZ, R6 ;  /* 0x000000ffff037224 */ /* 0x000fce00078e0006 */
.L_x_14:
[--C-:B0-----:R-:W-:Y:S01]  /*0100*/  IADD3 R3, PT, PT, R3, -R4, -R0.reuse ;  /* 0x8000000403037210 */ /* 0x101fe20007ffe800 */
[----:B------:R-:W-:Y:S02]  /*0110*/  IMAD.MOV.U32 R2, RZ, RZ, R0 ;  /* 0x000000ffff027224 */ /* 0x000fe400078e0000 */
[----:B------:R-:W-:Y:S01]  /*0120*/  VIADD R0, R0, 0x1 ;  /* 0x0000000100007836 */ /* 0x000fe20000000000 */
[----:B------:R-:W-:-:S13]  /*0130*/  ISETP.GT.AND P0, PT, R3, -0x1, PT ;  /* 0xffffffff0300780c */ /* 0x000fda0003f04270 */
[----:B------:R-:W-:Y:S05]  /*0140*/  @P0 BRA `(.L_x_14) ;  /* 0xfffffffc00ec0947 */ /* 0x000fea000383ffff */
[----:B------:R-:W-:Y:S05]  /*0150*/  BSYNC.RECONVERGENT B1 ;  /* 0x0000000000017941 */ /* 0x000fea0003800200 */
.L_x_13:
[----:B------:R-:W-:-:S07]  /*0160*/  IMAD.MOV.U32 R0, RZ, RZ, R2 ;  /* 0x000000ffff007224 */ /* 0x000fce00078e0002 */
.L_x_12:
[----:B------:R-:W-:Y:S05]  /*0170*/  BSYNC.RECONVERGENT B0 ;  /* 0x0000000000007941 */ /* 0x000fea0003800200 */
.L_x_11:
[----:B------:R-:W0:Y:S01]  /*0180*/  LDCU UR4, c[0x0][0x388] ;  /* 0x00007100ff0477ac */ /* 0x000e220008000800 */
[----:B------:R-:W-:Y:S01]  /*0190*/  IMAD.MOV.U32 R2, RZ, RZ, 0x1 ;  /* 0x00000001ff027424 */ /* 0x000fe200078e00ff */
[----:B------:R-:W-:Y:S01]  /*01a0*/  BSSY.RECONVERGENT B0, `(.L_x_15) ;  /* 0x0000016000007945 */ /* 0x000fe20003800200 */
[----:B0-----:R-:W-:Y:S01]  /*01b0*/  VIADD R4, R0, UR4 ;  /* 0x0000000400047c36 */ /* 0x001fe20008000000 */
[----:B------:R-:W0:Y:S05]  /*01c0*/  LDCU.64 UR4, c[0x0][0x380] ;  /* 0x00007000ff0477ac */ /* 0x000e2a0008000a00 */
[----:B------:R-:W1:Y:S01]  /*01d0*/  I2F.F64 R4, R4 ;  /* 0x0000000400047312 */ /* 0x000e620000201c00 */
[----:B0-----:R-:W-:-:S07]  /*01e0*/  UIADD3 UR4, UPT, UPT, UR5, -UR4, URZ ;  /* 0x8000000405047290 */ /* 0x001fce000fffe0ff */
[----:B-1----:R-:W0:Y:S02]  /*01f0*/  MUFU.RCP64H R3, R5 ;  /* 0x0000000500037308 */ /* 0x002e240000001800 */
[----:B0-----:R-:W-:-:S08]  /*0200*/  DFMA R8, -R4, R2, 1 ;  /* 0x3ff000000408742b */ /* 0x001fd00000000102 */
[----:B------:R-:W-:-:S08]  /*0210*/  DFMA R8, R8, R8, R8 ;  /* 0x000000080808722b */ /* 0x000fd00000000008 */
[----:B------:R-:W-:Y:S02]  /*0220*/  DFMA R2, R2, R8, R2 ;  /* 0x000000080202722b */ /* 0x000fe40000000002 */
[----:B------:R-:W0:Y:S01]  /*0230*/  I2F.F64 R8, UR4 ;  /* 0x0000000400087d12 */ /* 0x000e220008201c00 */
[----:B------:R-:W1:Y:S05]  /*0240*/  LDCU.64 UR4, c[0x0][0x358] ;  /* 0x00006b00ff0477ac */ /* 0x000e6a0008000a00 */
[----:B------:R-:W-:-:S08]  /*0250*/  DFMA R10, -R4, R2, 1 ;  /* 0x3ff00000040a742b */ /* 0x000fd00000000102 */
[----:B------:R-:W-:Y:S01]  /*0260*/  DFMA R2, R2, R10, R2 ;  /* 0x0000000a0202722b */ /* 0x000fe20000000002 */
[----:B0-----:R-:W-:-:S07]  /*0270*/  FSETP.GEU.AND P1, PT, |R9|, 6.5827683646048100446e-37, PT ;  /* 0x036000000900780b */ /* 0x001fce0003f2e200 */
[----:B------:R-:W-:-:S08]  /*0280*/  DMUL R10, R8, R2 ;  /* 0x00000002080a7228 */ /* 0x000fd00000000000 */
[----:B------:R-:W-:-:S08]  /*0290*/  DFMA R12, -R4, R10, R8 ;  /* 0x0000000a040c722b */ /* 0x000fd00000000108 */
[----:B------:R-:W-:-:S10]  /*02a0*/  DFMA R2, R2, R12, R10 ;  /* 0x0000000c0202722b */ /* 0x000fd4000000000a */
[----:B------:R-:W-:-:S05]  /*02b0*/  FFMA R7, RZ, R5, R3 ;  /* 0x00000005ff077223 */ /* 0x000fca0000000003 */
[----:B------:R-:W-:-:S13]  /*02c0*/  FSETP.GT.AND P0, PT, |R7|, 1.469367938527859385e-39, PT ;  /* 0x001000000700780b */ /* 0x000fda0003f04200 */
[----:B-1----:R-:W-:Y:S05]  /*02d0*/  @P0 BRA P1, `(.L_x_16) ;  /* 0x0000000000080947 */ /* 0x002fea0000800000 */
[----:B------:R-:W-:-:S07]  /*02e0*/  MOV R12, 0x300 ;  /* 0x00000300000c7802 */ /* 0x000fce0000000f00 */
[----:B------:R-:W-:Y:S05]  /*02f0*/  CALL.REL.NOINC `($__internal_0_$__cuda_sm20_div_rn_f64_full) ;  /* 0x0000000000587944 */ /* 0x000fea0003c00000 */
.L_x_16:
[----:B------:R-:W-:Y:S05]  /*0300*/  BSYNC.RECONVERGENT B0 ;  /* 0x0000000000007941 */ /* 0x000fea0003800200 */
.L_x_15:
[----:B------:R-:W0:Y:S01]  /*0310*/  LDCU UR6, c[0x0][0x388] ;  /* 0x00007100ff0677ac */ /* 0x000e220008000800 */
[----:B------:R-:W-:Y:S01]  /*0320*/  VIADD R5, R0, 0xffffffff ;  /* 0xffffffff00057836 */ /* 0x000fe20000000000 */
[----:B------:R-:W1:Y:S01]  /*0330*/  LDC.64 R10, c[0x0][0x390] ;  /* 0x0000e400ff0a7b82 */ /* 0x000e620000000a00 */
[----:B------:R-:W-:Y:S01]  /*0340*/  IMAD.MOV R7, RZ, RZ, -R0 ;  /* 0x000000ffff077224 */ /* 0x000fe200078e0a00 */
[----:B------:R-:W2:Y:S01]  /*0350*/  LDCU UR7, c[0x0][0x380] ;  /* 0x00007000ff0777ac */ /* 0x000ea20008000800 */
[----:B------:R-:W-:-:S05]  /*0360*/  IMAD R5, R5, R0, RZ ;  /* 0x0000000005057224 */ /* 0x000fca00078e02ff */
[----:B------:R-:W-:-:S04]  /*0370*/  LEA.HI R5, R5, R5, RZ, 0x1 ;  /* 0x0000000505057211 */ /* 0x000fc800078f08ff */
[----:B------:R-:W-:Y:S01]  /*0380*/  SHF.R.S32.HI R5, RZ, 0x1, R5 ;  /* 0x00000001ff057819 */ /* 0x000fe20000011405 */
[----:B0-----:R-:W-:-:S04]  /*0390*/  IMAD R0, R7, UR6, R6 ;  /* 0x0000000607007c24 */ /* 0x001fc8000f8e0206 */
[----:B------:R-:W-:Y:S01]  /*03a0*/  IMAD.IADD R0, R0, 0x1, -R5 ;  /* 0x0000000100007824 */ /* 0x000fe200078e0a05 */
[----:B--2---:R-:W-:Y:S01]  /*03b0*/  I2F.F64 R8, UR7 ;  /* 0x0000000700087d12 */ /* 0x004fe20008201c00 */
[----:B-1----:R-:W-:-:S07]  /*03c0*/  IMAD.WIDE R6, R6, 0x8, R10 ;  /* 0x0000000806067825 */ /* 0x002fce00078e020a */
[----:B------:R-:W0:Y:S02]  /*03d0*/  I2F.F64 R4, R0 ;  /* 0x0000000000047312 */ /* 0x000e240000201c00 */
[----:B0-----:R-:W-:-:S08]  /*03e0*/  DFMA R4, R4, R2, R8 ;  /* 0x000000020404722b */ /* 0x001fd00000000008 */
[----:B------:R-:W-:-:S08]  /*03f0*/  DADD R8, R4, R2 ;  /* 0x0000000004087229 */ /* 0x000fd00000000002 */
[----:B------:R-:W-:-:S08]  /*0400*/  DMUL R8, R8, R8 ;  /* 0x0000000808087228 */ /* 0x000fd00000000000 */
[----:B------:R-:W-:-:S08]  /*0410*/  DFMA R8, R4, R4, R8 ;  /* 0x000000040408722b */ /* 0x000fd00000000008 */
[----:B------:R-:W-:-:S08]  /*0420*/  DMUL R8, R8, 0.5 ;  /* 0x3fe0000008087828 */ /* 0x000fd00000000000 */
[----:B------:R-:W-:-:S07]  /*0430*/  DMUL R8, R8, R2 ;  /* 0x0000000208087228 */ /* 0x000fce0000000000 */
[----:B------:R-:W-:Y:S01]  /*0440*/  STG.E.64 desc[UR4][R6.64], R8 ;  /* 0x0000000806007986 */ /* 0x000fe2000c101b04 */
[----:B------:R-:W-:Y:S05]  /*0450*/  EXIT ;  /* 0x000000000000794d */ /* 0x000fea0003800000 */
        .weak           $__internal_0_$__cuda_sm20_div_rn_f64_full
        .type           $__internal_0_$__cuda_sm20_div_rn_f64_full,@function
        .size           $__internal_0_$__cuda_sm20_div_rn_f64_full,(.L_x_57 - $__internal_0_$__cuda_sm20_div_rn_f64_full)
$__internal_0_$__cuda_sm20_div_rn_f64_full:
[C---:B------:R-:W-:Y:S01]  /*0460*/  FSETP.GEU.AND P0, PT, |R5|.reuse, 1.469367938527859385e-39, PT ;  /* 0x001000000500780b */ /* 0x040fe20003f0e200 */
[----:B------:R-:W-:Y:S01]  /*0470*/  IMAD.MOV.U32 R14, RZ, RZ, 0x1 ;  /* 0x00000001ff0e7424 */ /* 0x000fe200078e00ff */
[C---:B------:R-:W-:Y:S01]  /*0480*/  LOP3.LUT R2, R5.reuse, 0x800fffff, RZ, 0xc0, !PT ;  /* 0x800fffff05027812 */ /* 0x040fe200078ec0ff */
[----:B------:R-:W-:Y:S01]  /*0490*/  IMAD.MOV.U32 R13, RZ, RZ, 0x1ca00000 ;  /* 0x1ca00000ff0d7424 */ /* 0x000fe200078e00ff */
[----:B------:R-:W-:Y:S02]  /*04a0*/  LOP3.LUT R18, R5, 0x7ff00000, RZ, 0xc0, !PT ;  /* 0x7ff0000005127812 */ /* 0x000fe400078ec0ff */
[----:B------:R-:W-:Y:S01]  /*04b0*/  LOP3.LUT R3, R2, 0x3ff00000, RZ, 0xfc, !PT ;  /* 0x3ff0000002037812 */ /* 0x000fe200078efcff */
[----:B------:R-:W-:Y:S01]  /*04c0*/  IMAD.MOV.U32 R2, RZ, RZ, R4 ;  /* 0x000000ffff027224 */ /* 0x000fe200078e0004 */
[----:B------:R-:W-:-:S04]  /*04d0*/  LOP3.LUT R7, R9, 0x7ff00000, RZ, 0xc0, !PT ;  /* 0x7ff0000009077812 */ /* 0x000fc800078ec0ff */
[----:B------:R-:W-:Y:S01]  /*04e0*/  ISETP.GE.U32.AND P1, PT, R7, R18, PT ;  /* 0x000000120700720c */ /* 0x000fe20003f26070 */
[----:B------:R-:W-:Y:S01]  /*04f0*/  @!P0 DMUL R2, R4, 8.98846567431157953865e+307 ;  /* 0x7fe0000004028828 */ /* 0x000fe20000000000 */
[----:B------:R-:W-:-:S05]  /*0500*/  IMAD.MOV.U32 R21, RZ, RZ, R7 ;  /* 0x000000ffff157224 */ /* 0x000fca00078e0007 */
[----:B------:R-:W0:Y:S02]  /*0510*/  MUFU.RCP64H R15, R3 ;  /* 0x00000003000f7308 */ /* 0x000e240000001800 */
[----:B0-----:R-:W-:-:S08]  /*0520*/  DFMA R10, R14, -R2, 1 ;  /* 0x3ff000000e0a742b */ /* 0x001fd00000000802 */
[----:B------:R-:W-:-:S08]  /*0530*/  DFMA R10, R10, R10, R10 ;  /* 0x0000000a0a0a722b */ /* 0x000fd0000000000a */
[----:B------:R-:W-:Y:S01]  /*0540*/  DFMA R14, R14, R10, R14 ;  /* 0x0000000a0e0e722b */ /* 0x000fe2000000000e */
[----:B------:R-:W-:Y:S01]  /*0550*/  SEL R11, R13, 0x63400000, !P1 ;  /* 0x634000000d0b7807 */ /* 0x000fe20004800000 */
[----:B------:R-:W-:Y:S01]  /*0560*/  IMAD.MOV.U32 R10, RZ, RZ, R8 ;  /* 0x000000ffff0a7224 */ /* 0x000fe200078e0008 */
[----:B------:R-:W-:Y:S02]  /*0570*/  FSETP.GEU.AND P1, PT, |R9|, 1.469367938527859385e-39, PT ;  /* 0x001000000900780b */ /* 0x000fe40003f2e200 */
[----:B------:R-:W-:-:S03]  /*0580*/  LOP3.LUT R11, R11, 0x800fffff, R9, 0xf8, !PT ;  /* 0x800fffff0b0b7812 */ /* 0x000fc600078ef809 */
[----:B------:R-:W-:-:S08]  /*0590*/  DFMA R16, R14, -R2, 1 ;  /* 0x3ff000000e10742b */ /* 0x000fd00000000802 */
[----:B------:R-:W-:Y:S01]  /*05a0*/  DFMA R14, R14, R16, R14 ;  /* 0x000000100e0e722b */ /* 0x000fe2000000000e */
[----:B------:R-:W-:Y:S10]  /*05b0*/  @P1 BRA `(.L_x_17) ;  /* 0x0000000000201947 */ /* 0x000ff40003800000 */
[----:B------:R-:W-:-:S04]  /*05c0*/  LOP3.LUT R16, R5, 0x7ff00000, RZ, 0xc0, !PT ;  /* 0x7ff0000005107812 */ /* 0x000fc800078ec0ff */
[----:B------:R-:W-:Y:S01]  /*05d0*/  ISETP.GE.U32.AND P1, PT, R7, R16, PT ;  /* 0x000000100700720c */ /* 0x000fe20003f26070 */
[----:B------:R-:W-:-:S03]  /*05e0*/  IMAD.MOV.U32 R16, RZ, RZ, RZ ;  /* 0x000000ffff107224 */ /* 0x000fc600078e00ff */
[----:B------:R-:W-:-:S04]  /*05f0*/  SEL R17, R13, 0x63400000, !P1 ;  /* 0x634000000d117807 */ /* 0x000fc80004800000 */
[----:B------:R-:W-:-:S04]  /*0600*/  LOP3.LUT R17, R17, 0x80000000, R9, 0xf8, !PT ;  /* 0x8000000011117812 */ /* 0x000fc800078ef809 */
[----:B------:R-:W-:-:S06]  /*0610*/  LOP3.LUT R17, R17, 0x100000, RZ, 0xfc, !PT ;  /* 0x0010000011117812 */ /* 0x000fcc00078efcff */
[----:B------:R-:W-:-:S10]  /*0620*/  DFMA R10, R10, 2, -R16 ;  /* 0x400000000a0a782b */ /* 0x000fd40000000810 */
[----:B------:R-:W-:-:S07]  /*0630*/  LOP3.LUT R21, R11, 0x7ff00000, RZ, 0xc0, !PT ;  /* 0x7ff000000b157812 */ /* 0x000fce00078ec0ff */
.L_x_17:
[----:B------:R-:W-:Y:S01]  /*0640*/  IMAD.MOV.U32 R20, RZ, RZ, R18 ;  /* 0x000000ffff147224 */ /* 0x000fe200078e0012 */
[----:B------:R-:W-:Y:S01]  /*0650*/  @!P0 LOP3.LUT R20, R3, 0x7ff00000, RZ, 0xc0, !PT ;  /* 0x7ff0000003148812 */ /* 0x000fe200078ec0ff */
[----:B------:R-:W-:Y:S01]  /*0660*/  VIADD R22, R21, 0xffffffff ;  /* 0xffffffff15167836 */ /* 0x000fe20000000000 */
[----:B------:R-:W-:Y:S01]  /*0670*/  DMUL R16, R14, R10 ;  /* 0x0000000a0e107228 */ /* 0x000fe20000000000 */
[----:B------:R-:W-:Y:S02]  /*0680*/  BSSY.RECONVERGENT B1, `(.L_x_18) ;  /* 0x0000037000017945 */ /* 0x000fe40003800200 */
[----:B------:R-:W-:Y:S01]  /*0690*/  VIADD R23, R20, 0xffffffff ;  /* 0xffffffff14177836 */ /* 0x000fe20000000000 */
[----:B------:R-:W-:-:S04]  /*06a0*/  ISETP.GT.U32.AND P0, PT, R22, 0x7feffffe, PT ;  /* 0x7feffffe1600780c */ /* 0x000fc80003f04070 */
[----:B------:R-:W-:Y:S01]  /*06b0*/  ISETP.GT.U32.OR P0, PT, R23, 0x7feffffe, P0 ;  /* 0x7feffffe1700780c */ /* 0x000fe20000704470 */
[----:B------:R-:W-:-:S08]  /*06c0*/  DFMA R18, R16, -R2, R10 ;  /* 0x800000021012722b */ /* 0x000fd0000000000a */
[----:B------:R-:W-:-:S04]  /*06d0*/  DFMA R14, R14, R18, R16 ;  /* 0x000000120e0e722b */ /* 0x000fc80000000010 */
[----:B------:R-:W-:Y:S07]  /*06e0*/  @P0 BRA `(.L_x_19) ;  /* 0x00000000006c0947 */ /* 0x000fee0003800000 */
[----:B------:R-:W-:-:S04]  /*06f0*/  LOP3.LUT R16, R5, 0x7ff00000, RZ, 0xc0, !PT ;  /* 0x7ff0000005107812 */ /* 0x000fc800078ec0ff */
[CC--:B------:R-:W-:Y:S02]  /*0700*/  VIADDMNMX R8, R7.reuse, -R16.reuse, 0xb9600000, !PT ;  /* 0xb960000007087446 */ /* 0x0c0fe40007800910 */
[----:B------:R-:W-:Y:S02]  /*0710*/  ISETP.GE.U32.AND P0, PT, R7, R16, PT ;  /* 0x000000100700720c */ /* 0x000fe40003f06070 */
[----:B------:R-:W-:Y:S02]  /*0720*/  VIMNMX R8, PT, PT, R8, 0x46a00000, PT ;  /* 0x46a0000008087848 */ /* 0x000fe40003fe0100 */
[----:B------:R-:W-:-:S05]  /*0730*/  SEL R7, R13, 0x63400000, !P0 ;  /* 0x634000000d077807 */ /* 0x000fca0004000000 */
[----:B------:R-:W-:Y:S02]  /*0740*/  IMAD.IADD R7, R8, 0x1, -R7 ;  /* 0x0000000108077824 */ /* 0x000fe400078e0a07 */
[----:B------:R-:W-:Y:S02]  /*0750*/  IMAD.MOV.U32 R8, RZ, RZ, RZ ;  /* 0x000000ffff087224 */ /* 0x000fe400078e00ff */
[----:B------:R-:W-:-:S06]  /*0760*/  VIADD R9, R7, 0x7fe00000 ;  /* 0x7fe0000007097836 */ /* 0x000fcc0000000000 */
[----:B------:R-:W-:-:S10]  /*0770*/  DMUL R16, R14, R8 ;  /* 0x000000080e107228 */ /* 0x000fd40000000000 */
[----:B------:R-:W-:-:S13]  /*0780*/  FSETP.GTU.AND P0, PT, |R17|, 1.469367938527859385e-39, PT ;  /* 0x001000001100780b */ /* 0x000fda0003f0c200 */
[----:B------:R-:W-:Y:S05]  /*0790*/  @P0 BRA `(.L_x_20) ;  /* 0x0000000000940947 */ /* 0x000fea0003800000 */
[----:B------:R-:W-:Y:S01]  /*07a0*/  DFMA R2, R14, -R2, R10 ;  /* 0x800000020e02722b */ /* 0x000fe2000000000a */
[----:B------:R-:W-:-:S09]  /*07b0*/  IMAD.MOV.U32 R8, RZ, RZ, RZ ;  /* 0x000000ffff087224 */ /* 0x000fd200078e00ff */
[C---:B------:R-:W-:Y:S02]  /*07c0*/  FSETP.NEU.AND P0, PT, R3.reuse, RZ, PT ;  /* 0x000000ff0300720b */ /* 0x040fe40003f0d000 */
[----:B------:R-:W-:-:S04]  /*07d0*/  LOP3.LUT R5, R3, 0x80000000, R5, 0x48, !PT ;  /* 0x8000000003057812 */ /* 0x000fc800078e4805 */
[----:B------:R-:W-:-:S07]  /*07e0*/  LOP3.LUT R9, R5, R9, RZ, 0xfc, !PT ;  /* 0x0000000905097212 */ /* 0x000fce00078efcff */
[----:B------:R-:W-:Y:S05]  /*07f0*/  @!P0 BRA `(.L_x_20) ;  /* 0x00000000007c8947 */ /* 0x000fea0003800000 */
[----:B------:R-:W-:Y:S01]  /*0800*/  IMAD.MOV R3, RZ, RZ, -R7 ;  /* 0x000000ffff037224 */ /* 0x000fe200078e0a07 */
[----:B------:R-:W-:Y:S01]  /*0810*/  DMUL.RP R8, R14, R8 ;  /* 0x000000080e087228 */ /* 0x000fe20000008000 */
[----:B------:R-:W-:-:S06]  /*0820*/  IMAD.MOV.U32 R2, RZ, RZ, RZ ;  /* 0x000000ffff027224 */ /* 0x000fcc00078e00ff */
[----:B------:R-:W-:-:S03]  /*0830*/  DFMA R2, R16, -R2, R14 ;  /* 0x800000021002722b */ /* 0x000fc6000000000e */
[----:B------:R-:W-:-:S03]  /*0840*/  LOP3.LUT R5, R9, R5, RZ, 0x3c, !PT ;  /* 0x0000000509057212 */ /* 0x000fc600078e3cff */
[----:B------:R-:W-:-:S04]  /*0850*/  IADD3 R2, PT, PT, -R7, -0x43300000, RZ ;  /* 0xbcd0000007027810 */ /* 0x000fc80007ffe1ff */
[----:B------:R-:W-:-:S04]  /*0860*/  FSETP.NEU.AND P0, PT, |R3|, R2, PT ;  /* 0x000000020300720b */ /* 0x000fc80003f0d200 */
[----:B------:R-:W-:Y:S02]  /*0870*/  FSEL R16, R8, R16, !P0 ;  /* 0x0000001008107208 */ /* 0x000fe40004000000 */
[----:B------:R-:W-:Y:S01]  /*0880*/  FSEL R17, R5, R17, !P0 ;  /* 0x0000001105117208 */ /* 0x000fe20004000000 */
[----:B------:R-:W-:Y:S06]  /*0890*/  BRA `(.L_x_20) ;  /* 0x0000000000547947 */ /* 0x000fec0003800000 */
.L_x_19:
[----:B------:R-:W-:-:S14]  /*08a0*/  DSETP.NAN.AND P0, PT, R8, R8, PT ;  /* 0x000000080800722a */ /* 0x000fdc0003f08000 */
[----:B------:R-:W-:Y:S05]  /*08b0*/  @P0 BRA `(.L_x_21) ;  /* 0x0000000000440947 */ /* 0x000fea0003800000 */
[----:B------:R-:W-:-:S14]  /*08c0*/  DSETP.NAN.AND P0, PT, R4, R4, PT ;  /* 0x000000040400722a */ /* 0x000fdc0003f08000 */
[----:B------:R-:W-:Y:S05]  /*08d0*/  @P0 BRA `(.L_x_22) ;  /* 0x0000000000300947 */ /* 0x000fea0003800000 */
[----:B------:R-:W-:Y:S01]  /*08e0*/  ISETP.NE.AND P0, PT, R21, R20, PT ;  /* 0x000000141500720c */ /* 0x000fe20003f05270 */
[----:B------:R-:W-:Y:S02]  /*08f0*/  IMAD.MOV.U32 R16, RZ, RZ, 0x0 ;  /* 0x00000000ff107424 */ /* 0x000fe400078e00ff */
[----:B------:R-:W-:-:S10]  /*0900*/  IMAD.MOV.U32 R17, RZ, RZ, -0x80000 ;  /* 0xfff80000ff117424 */ /* 0x000fd400078e00ff */
[----:B------:R-:W-:Y:S05]  /*0910*/  @!P0 BRA `(.L_x_20) ;  /* 0x0000000000348947 */ /* 0x000fea0003800000 */
[----:B------:R-:W-:Y:S02]  /*0920*/  ISETP.NE.AND P0, PT, R21, 0x7ff00000, PT ;  /* 0x7ff000001500780c */ /* 0x000fe40003f05270 */
[----:B------:R-:W-:Y:S02]  /*0930*/  LOP3.LUT R17, R9, 0x80000000, R5, 0x48, !PT ;  /* 0x8000000009117812 */ /* 0x000fe400078e4805 */
[----:B------:R-:W-:-:S13]  /*0940*/  ISETP.EQ.OR P0, PT, R20, RZ, !P0 ;  /* 0x000000ff1400720c */ /* 0x000fda0004702670 */
[----:B------:R-:W-:Y:S01]  /*0950*/  @P0 LOP3.LUT R2, R17, 0x7ff00000, RZ, 0xfc, !PT ;  /* 0x7ff0000011020812 */ /* 0x000fe200078efcff */
[----:B------:R-:W-:Y:S02]  /*0960*/  @!P0 IMAD.MOV.U32 R16, RZ, RZ, RZ ;  /* 0x000000ffff108224 */ /* 0x000fe400078e00ff */
[----:B------:R-:W-:Y:S02]  /*0970*/  @P0 IMAD.MOV.U32 R16, RZ, RZ, RZ ;  /* 0x000000ffff100224 */ /* 0x000fe400078e00ff */
[----:B------:R-:W-:Y:S01]  /*0980*/  @P0 IMAD.MOV.U32 R17, RZ, RZ, R2 ;  /* 0x000000ffff110224 */ /* 0x000fe200078e0002 */
[----:B------:R-:W-:Y:S06]  /*0990*/  BRA `(.L_x_20) ;  /* 0x0000000000147947 */ /* 0x000fec0003800000 */
.L_x_22:
[----:B------:R-:W-:Y:S01]  /*09a0*/  LOP3.LUT R17, R5, 0x80000, RZ, 0xfc, !PT ;  /* 0x0008000005117812 */ /* 0x000fe200078efcff */
[----:B------:R-:W-:Y:S01]  /*09b0*/  IMAD.MOV.U32 R16, RZ, RZ, R4 ;  /* 0x000000ffff107224 */ /* 0x000fe200078e0004 */
[----:B------:R-:W-:Y:S06]  /*09c0*/  BRA `(.L_x_20) ;  /* 0x0000000000087947 */ /* 0x000fec0003800000 */
.L_x_21:
[----:B------:R-:W-:Y:S01]  /*09d0*/  LOP3.LUT R17, R9, 0x80000, RZ, 0xfc, !PT ;  /* 0x0008000009117812 */ /* 0x000fe200078efcff */
[----:B------:R-:W-:-:S07]  /*09e0*/  IMAD.MOV.U32 R16, RZ, RZ, R8 ;  /* 0x000000ffff107224 */ /* 0x000fce00078e0008 */
.L_x_20:
[----:B------:R-:W-:Y:S05]  /*09f0*/  BSYNC.RECONVERGENT B1 ;  /* 0x0000000000017941 */ /* 0x000fea0003800200 */
.L_x_18:
[----:B------:R-:W-:Y:S02]  /*0a00*/  IMAD.MOV.U32 R13, RZ, RZ, 0x0 ;  /* 0x00000000ff0d7424 */ /* 0x000fe400078e00ff */
[----:B------:R-:W-:Y:S02]  /*0a10*/  IMAD.MOV.U32 R2, RZ, RZ, R16 ;  /* 0x000000ffff027224 */ /* 0x000fe400078e0010 */
[----:B------:R-:W-:Y:S01]  /*0a20*/  IMAD.MOV.U32 R3, RZ, RZ, R17 ;  /* 0x000000ffff037224 */ /* 0x000fe200078e0011 */
[----:B------:R-:W-:Y:S06]  /*0a30*/  RET.REL.NODEC R12 `(_Z8trapAreaiiiPdi) ;  /* 0xfffffff40c707950 */ /* 0x000fec0003c3ffff */
.L_x_23:
        /* <DEDUP_REMOVED lines=12> */
.L_x_57:


//--------------------- .text._Z11trapSumPow2PdiS_ --------------------------
	.section	.text._Z11trapSumPow2PdiS_,"ax",@progbits
	.align	128
        .global         _Z11trapSumPow2PdiS_
        .type           _Z11trapSumPow2PdiS_,@function
        .size           _Z11trapSumPow2PdiS_,(.L_x_62 - _Z11trapSumPow2PdiS_)
        .other          _Z11trapSumPow2PdiS_,@"STO_CUDA_ENTRY STV_DEFAULT"
_Z11trapSumPow2PdiS_:
.text._Z11trapSumPow2PdiS_:
        /* <DEDUP_REMOVED lines=8> */
[----:B------:R-:W-:Y:S01]  /*0080*/  VIADD R2, R0, 0x1 ;  /* 0x0000000100027836 */ /* 0x000fe20000000000 */
[----:B------:R-:W-:Y:S01]  /*0090*/  UMOV UR4, 0x3b39803f ;  /* 0x3b39803f00047882 */ /* 0x000fe20000000000 */
[----:B------:R-:W-:Y:S01]  /*00a0*/  UMOV UR5, 0x3c7abc9e ;  /* 0x3c7abc9e00057882 */ /* 0x000fe20000000000 */
[----:B------:R-:W-:Y:S03]  /*00b0*/  BSSY.RECONVERGENT B0, `(.L_x_24) ;  /* 0x0000037000007945 */ /* 0x000fe60003800200 */
[----:B------:R-:W0:Y:S02]  /*00c0*/  I2F.F64 R2, R2 ;  /* 0x0000000200027312 */ /* 0x000e240000201c00 */
[----:B0-----:R-:W-:Y:S01]  /*00d0*/  DADD R4, R2, 6.75539944105574400000e+15 ;  /* 0x4338000002047429 */ /* 0x001fe20000000000 */
[----:B------:R-:W-:-:S07]  /*00e0*/  FSETP.GEU.AND P0, PT, |R3|, 4.498046875, PT ;  /* 0x408ff0000300780b */ /* 0x000fce0003f0e200 */
[----:B------:R-:W-:-:S08]  /*00f0*/  DADD R6, R4, -6.75539944105574400000e+15 ;  /* 0xc338000004067429 */ /* 0x000fd00000000000 */
[----:B------:R-:W-:-:S08]  /*0100*/  DADD R6, R2, -R6 ;  /* 0x0000000002067229 */ /* 0x000fd00000000806 */
[----:B------:R-:W-:Y:S01]  /*0110*/  DMUL R8, R6, UR4 ;  /* 0x0000000406087c28 */ /* 0x000fe20008000000 */
[----:B------:R-:W-:Y:S01]  /*0120*/  UMOV UR4, 0xfefa39ef ;  /* 0xfefa39ef00047882 */ /* 0x000fe20000000000 */
[----:B------:R-:W-:-:S06]  /*0130*/  UMOV UR5, 0x3fe62e42 ;  /* 0x3fe62e4200057882 */ /* 0x000fcc0000000000 */
[----:B------:R-:W-:Y:S01]  /*0140*/  DFMA R6, R6, UR4, R8 ;  /* 0x0000000406067c2b */ /* 0x000fe20008000008 */
[----:B------:R-:W-:Y:S01]  /*0150*/  UMOV UR4, 0x69ce2bdf ;  /* 0x69ce2bdf00047882 */ /* 0x000fe20000000000 */
[----:B------:R-:W-:Y:S01]  /*0160*/  IMAD.MOV.U32 R8, RZ, RZ, -0x35dec16 ;  /* 0xfca213eaff087424 */ /* 0x000fe200078e00ff */
[----:B------:R-:W-:Y:S01]  /*0170*/  UMOV UR5, 0x3e5ade15 ;  /* 0x3e5ade1500057882 */ /* 0x000fe20000000000 */
[----:B------:R-:W-:-:S06]  /*0180*/  IMAD.MOV.U32 R9, RZ, RZ, 0x3e928af3 ;  /* 0x3e928af3ff097424 */ /* 0x000fcc00078e00ff */
[----:B------:R-:W-:Y:S01]  /*0190*/  DFMA R8, R6, UR4, R8 ;  /* 0x0000000406087c2b */ /* 0x000fe20008000008 */
[----:B------:R-:W-:Y:S01]  /*01a0*/  UMOV UR4, 0x62401315 ;  /* 0x6240131500047882 */ /* 0x000fe20000000000 */
[----:B------:R-:W-:-:S06]  /*01b0*/  UMOV UR5, 0x3ec71dee ;  /* 0x3ec71dee00057882 */ /* 0x000fcc0000000000 */
[----:B------:R-:W-:Y:S01]  /*01c0*/  DFMA R8, R6, R8, UR4 ;  /* 0x0000000406087e2b */ /* 0x000fe20008000008 */
        /* <DEDUP_REMOVED lines=20> */
[----:B------:R-:W-:-:S08]  /*0310*/  DFMA R8, R6, R8, UR4 ;  /* 0x0000000406087e2b */ /* 0x000fd00008000008 */
[----:B------:R-:W-:-:S08]  /*0320*/  DFMA R8, R6, R8, 1 ;  /* 0x3ff000000608742b */ /* 0x000fd00000000008 */
[----:B------:R-:W-:-:S10]  /*0330*/  DFMA R8, R6, R8, 1 ;  /* 0x3ff000000608742b */ /* 0x000fd40000000008 */
[----:B------:R-:W-:Y:S02]  /*0340*/  IMAD R7, R4, 0x100000, R9 ;  /* 0x0010000004077824 */ /* 0x000fe400078e0209 */
[----:B------:R-:W-:Y:S01]  /*0350*/  IMAD.MOV.U32 R6, RZ, RZ, R8 ;  /* 0x000000ffff067224 */ /* 0x000fe200078e0008 */
[----:B------:R-:W-:Y:S06]  /*0360*/  @!P0 BRA `(.L_x_25) ;  /* 0x00000000002c8947 */ /* 0x000fec0003800000 */
[C---:B------:R-:W-:Y:S01]  /*0370*/  FSETP.GEU.AND P1, PT, |R3|.reuse, 4.52490234375, PT ;  /* 0x4090cc000300780b */ /* 0x040fe20003f2e200 */
[----:B------:R-:W-:Y:S01]  /*0380*/  IMAD.MOV.U32 R6, RZ, RZ, RZ ;  /* 0x000000ffff067224 */ /* 0x000fe200078e00ff */
[----:B------:R-:W-:-:S04]  /*0390*/  ISETP.GE.AND P0, PT, R3, RZ, PT ;  /* 0x000000ff0300720c */ /* 0x000fc80003f06270 */
[----:B------:R-:W-:-:S07]  /*03a0*/  FSEL R7, RZ, +QNAN , !P0 ;  /* 0x7ff00000ff077808 */ /* 0x000fce0004000000 */
[----:B------:R-:W-:-:S04]  /*03b0*/  @!P1 LEA.HI R2, R4, R4, RZ, 0x1 ;  /* 0x0000000404029211 */ /* 0x000fc800078f08ff */
[----:B------:R-:W-:-:S04]  /*03c0*/  @!P1 SHF.R.S32.HI R5, RZ, 0x1, R2 ;  /* 0x00000001ff059819 */ /* 0x000fc80000011402 */
[----:B------:R-:W-:Y:S01]  /*03d0*/  @!P1 IADD3 R2, PT, PT, R4, -R5, RZ ;  /* 0x8000000504029210 */ /* 0x000fe20007ffe0ff */
[----:B------:R-:W-:-:S03]  /*03e0*/  @!P1 IMAD R9, R5, 0x100000, R9 ;  /* 0x0010000005099824 */ /* 0x000fc600078e0209 */
[----:B------:R-:W-:Y:S01]  /*03f0*/  @!P1 LEA R3, R2, 0x3ff00000, 0x14 ;  /* 0x3ff0000002039811 */ /* 0x000fe200078ea0ff */
[----:B------:R-:W-:-:S06]  /*0400*/  @!P1 IMAD.MOV.U32 R2, RZ, RZ, RZ ;  /* 0x000000ffff029224 */ /* 0x000fcc00078e00ff */
[----:B------:R-:W-:-:S11]  /*0410*/  @!P1 DMUL R6, R8, R2 ;  /* 0x0000000208069228 */ /* 0x000fd60000000000 */
.L_x_25:
[----:B------:R-:W-:Y:S05]  /*0420*/  BSYNC.RECONVERGENT B0 ;  /* 0x0000000000007941 */ /* 0x000fea0003800200 */
.L_x_24:
[----:B------:R-:W0:Y:S01]  /*0430*/  F2I.F64.TRUNC R2, R6 ;  /* 0x0000000600027311 */ /* 0x000e22000030d100 */
[----:B------:R-:W1:Y:S01]  /*0440*/  LDCU.64 UR4, c[0x0][0x358] ;  /* 0x00006b00ff0477ac */ /* 0x000e620008000a00 */
[----:B------:R-:W-:Y:S01]  /*0450*/  BSSY.RECONVERGENT B0, `(.L_x_26) ;  /* 0x0000073000007945 */ /* 0x000fe20003800200 */
[----:B------:R-:W-:Y:S01]  /*0460*/  MOV R26, 0x0 ;  /* 0x00000000001a7802 */ /* 0x000fe20000000f00 */
[----:B------:R-:W-:Y:S02]  /*0470*/  IMAD.MOV.U32 R27, RZ, RZ, -0x40100000 ;  /* 0xbff00000ff1b7424 */ /* 0x000fe400078e00ff */
[----:B0-----:R-:W-:-:S05]  /*0480*/  IMAD.SHL.U32 R3, R2, 0x2, RZ ;  /* 0x0000000202037824 */ /* 0x001fca00078e00ff */
[----:B------:R-:W-:-:S13]  /*0490*/  ISETP.GT.AND P0, PT, R3, R2, PT ;  /* 0x000000020300720c */ /* 0x000fda0003f04270 */
[----:B-1----:R-:W-:Y:S05]  /*04a0*/  @!P0 BRA `(.L_x_27) ;  /* 0x0000000400b48947 */ /* 0x002fea0003800000 */
[C---:B------:R-:W-:Y:S01]  /*04b0*/  VIADD R3, R2.reuse, 0xffffffff ;  /* 0xffffffff02037836 */ /* 0x040fe20000000000 */
[----:B------:R-:W-:Y:S01]  /*04c0*/  BSSY.RECONVERGENT B1, `(.L_x_28) ;  /* 0x0000034000017945 */ /* 0x000fe20003800200 */
[C---:B------:R-:W-:Y:S02]  /*04d0*/  LOP3.LUT R4, R2.reuse, 0xf, RZ, 0xc0, !PT ;  /* 0x0000000f02047812 */ /* 0x040fe400078ec0ff */
[----:B------:R-:W-:Y:S02]  /*04e0*/  CS2R R26, SRZ ;  /* 0x00000000001a7805 */ /* 0x000fe4000001ff00 */
[----:B------:R-:W-:Y:S01]  /*04f0*/  ISETP.GE.U32.AND P0, PT, R3, 0xf, PT ;  /* 0x0000000f0300780c */ /* 0x000fe20003f06070 */
[----:B------:R-:W-:-:S12]  /*0500*/  VIADD R3, R2, 0xfffffffe ;  /* 0xfffffffe02037836 */ /* 0x000fd80000000000 */
[----:B------:R-:W-:Y:S05]  /*0510*/  @!P0 BRA `(.L_x_29) ;  /* 0x0000000000b88947 */ /* 0x000fea0003800000 */
[----:B------:R-:W-:Y:S01]  /*0520*/  LOP3.LUT R5, R2, 0xfffffff0, RZ, 0xc0, !PT ;  /* 0xfffffff002057812 */ /* 0x000fe200078ec0ff */
[----:B------:R-:W-:Y:S01]  /*0530*/  BSSY.RECONVERGENT B2, `(.L_x_30) ;  /* 0x000002b000027945 */ /* 0x000fe20003800200 */
[----:B------:R-:W-:Y:S02]  /*0540*/  MOV R3, R2 ;  /* 0x0000000200037202 */ /* 0x000fe40000000f00 */
[----:B------:R-:W-:Y:S01]  /*0550*/  CS2R R26, SRZ ;  /* 0x00000000001a7805 */ /* 0x000fe2000001ff00 */
[----:B------:R-:W-:-:S07]  /*0560*/  IMAD.MOV R5, RZ, RZ, -R5 ;  /* 0x000000ffff057224 */ /* 0x000fce00078e0a05 */
.L_x_31:
[----:B------:R-:W0:Y:S01]  /*0570*/  LDC.64 R24, c[0x0][0x390] ;  /* 0x0000e400ff187b82 */ /* 0x000e220000000a00 */
[----:B------:R-:W-:-:S04]  /*0580*/  VIADD R7, R3, 0xfffffffe ;  /* 0xfffffffe03077836 */ /* 0x000fc80000000000 */
        /* <DEDUP_REMOVED lines=24> */
[----:B------:R-:W-:-:S08]  /*0710*/  DADD R20, R20, R22 ;  /* 0x0000000014147229 */ /* 0x000fd00000000016 */
[----:B------:R-:W-:Y:S01]  /*0720*/  DADD R18, R20, R18 ;  /* 0x0000000014127229 */ /* 0x000fe20000000012 */
[----:B------:R-:W-:-:S05]  /*0730*/  VIADD R5, R5, 0x10 ;  /* 0x0000001005057836 */ /* 0x000fca0000000000 */
[----:B------:R-:W-:Y:S02]  /*0740*/  ISETP.NE.AND P0, PT, R5, RZ, PT ;  /* 0x000000ff0500720c */ /* 0x000fe40003f05270 */
[----:B------:R-:W-:Y:S01]  /*0750*/  IADD3 R3, PT, PT, R3, 0x10, RZ ;  /* 0x0000001003037810 */ /* 0x000fe20007ffe0ff */
[----:B---3--:R-:W-:-:S08]  /*0760*/  DADD R16, R18, R16 ;  /* 0x0000000012107229 */ /* 0x008fd00000000010 */
[----:B----4-:R-:W-:-:S08]  /*0770*/  DADD R14, R16, R14 ;  /* 0x00000000100e7229 */ /* 0x010fd0000000000e */
[----:B-----5:R-:W-:-:S08]  /*0780*/  DADD R12, R14, R12 ;  /* 0x000000000e0c7229 */ /* 0x020fd0000000000c */
[----:B--2---:R-:W-:-:S08]  /*0790*/  DADD R10, R12, R10 ;  /* 0x000000000c0a7229 */ /* 0x004fd0000000000a */
[----:B------:R-:W-:-:S08]  /*07a0*/  DADD R8, R10, R8 ;  /* 0x000000000a087229 */ /* 0x000fd00000000008 */
[----:B------:R-:W-:-:S08]  /*07b0*/  DADD R6, R8, R6 ;  /* 0x0000000008067229 */ /* 0x000fd00000000006 */
[----:B------:R-:W-:Y:S01]  /*07c0*/  DADD R26, R6, R26 ;  /* 0x00000000061a7229 */ /* 0x000fe2000000001a */
[----:B------:R-:W-:Y:S10]  /*07d0*/  @P0 BRA `(.L_x_31) ;  /* 0xfffffffc00640947 */ /* 0x000ff4000383ffff */
[----:B------:R-:W-:Y:S05]  /*07e0*/  BSYNC.RECONVERGENT B2 ;  /* 0x0000000000027941 */ /* 0x000fea0003800200 */
.L_x_30:
[----:B------:R-:W-:-:S07]  /*07f0*/  VIADD R3, R3, 0xfffffffe ;  /* 0xfffffffe03037836 */ /* 0x000fce0000000000 */
.L_x_29:
[----:B------:R-:W-:Y:S05]  /*0800*/  BSYNC.RECONVERGENT B1 ;  /* 0x0000000000017941 */ /* 0x000fea0003800200 */
.L_x_28:
[----:B------:R-:W-:-:S13]  /*0810*/  ISETP.NE.AND P0, PT, R4, RZ, PT ;  /* 0x000000ff0400720c */ /* 0x000fda0003f05270 */
        /* <DEDUP_REMOVED lines=16> */
[----:B------:R-:W-:Y:S01]  /*0920*/  VIADD R3, R3, 0x8 ;  /* 0x0000000803037836 */ /* 0x000fe20000000000 */
        /* <DEDUP_REMOVED lines=8> */
.L_x_33:
[----:B------:R-:W-:Y:S05]  /*09b0*/  BSYNC.RECONVERGENT B1 ;  /* 0x0000000000017941 */ /* 0x000fea0003800200 */
.L_x_32:
        /* <DEDUP_REMOVED lines=17> */
.L_x_35:
[----:B------:R-:W-:Y:S05]  /*0ad0*/  BSYNC.RECONVERGENT B1 ;  /* 0x0000000000017941 */ /* 0x000fea0003800200 */
.L_x_34:
[----:B------:R-:W-:Y:S05]  /*0ae0*/  @!P1 BRA `(.L_x_27) ;  /* 0x0000000000249947 */ /* 0x000fea0003800000 */
[----:B------:R-:W0:Y:S01]  /*0af0*/  LDC.64 R6, c[0x0][0x390] ;  /* 0x0000e400ff067b82 */ /* 0x000e220000000a00 */
[----:B------:R-:W-:-:S07]  /*0b00*/  IADD3 R2, PT, PT, -R2, RZ, RZ ;  /* 0x000000ff02027210 */ /* 0x000fce0007ffe1ff */
.L_x_36:
[----:B0-----:R-:W-:-:S06]  /*0b10*/  IMAD.WIDE R4, R3, 0x8, R6 ;  /* 0x0000000803047825 */ /* 0x001fcc00078e0206 */
[----:B------:R-:W2:Y:S01]  /*0b20*/  LDG.E.64 R4, desc[UR4][R4.64] ;  /* 0x0000000404047981 */ /* 0x000ea2000c1e1b00 */
[----:B------:R-:W-:Y:S02]  /*0b30*/  VIADD R2, R2, 0x1 ;  /* 0x0000000102027836 */ /* 0x000fe40000000000 */
[----:B------:R-:W-:-:S03]  /*0b40*/  VIADD R3, R3, 0x1 ;  /* 0x0000000103037836 */ /* 0x000fc60000000000 */
[----:B------:R-:W-:Y:S01]  /*0b50*/  ISETP.NE.AND P0, PT, R2, RZ, PT ;  /* 0x000000ff0200720c */ /* 0x000fe20003f05270 */
[----:B--2---:R-:W-:-:S12]  /*0b60*/  DADD R26, R4, R26 ;  /* 0x00000000041a7229 */ /* 0x004fd8000000001a */
[----:B------:R-:W-:Y:S05]  /*0b70*/  @P0 BRA `(.L_x_36) ;  /* 0xfffffffc00e40947 */ /* 0x000fea000383ffff */
.L_x_27:
[----:B------:R-:W-:Y:S05]  /*0b80*/  BSYNC.RECONVERGENT B0 ;  /* 0x0000000000007941 */ /* 0x000fea0003800200 */
.L_x_26:
[----:B------:R-:W0:Y:S02]  /*0b90*/  LDC.64 R2, c[0x0][0x380] ;  /* 0x0000e000ff027b82 */ /* 0x000e240000000a00 */
[----:B0-----:R-:W-:-:S05]  /*0ba0*/  IMAD.WIDE R2, R0, 0x8, R2 ;  /* 0x0000000800027825 */ /* 0x001fca00078e0202 */
[----:B------:R-:W-:Y:S01]  /*0bb0*/  STG.E.64 desc[UR4][R2.64], R26 ;  /* 0x0000001a02007986 */ /* 0x000fe2000c101b04 */
[----:B------:R-:W-:Y:S05]  /*0bc0*/  EXIT ;  /* 0x000000000000794d */ /* 0x000fea0003800000 */
.L_x_37:
        /* <DEDUP_REMOVED lines=11> */
.L_x_62:


//--------------------- .text._Z12trapAreaPow2iiPdi --------------------------
	.section	.text._Z12trapAreaPow2iiPdi,"ax",@progbits
	.align	128
        .global         _Z12trapAreaPow2iiPdi
        .type           _Z12trapAreaPow2iiPdi,@function
        .size           _Z12trapAreaPow2iiPdi,(.L_x_58 - _Z12trapAreaPow2iiPdi)
        .other          _Z12trapAreaPow2iiPdi,@"STO_CUDA_ENTRY STV_DEFAULT"
_Z12trapAreaPow2iiPdi:
.text._Z12trapAreaPow2iiPdi:
        /* <DEDUP_REMOVED lines=9> */
[----:B------:R-:W-:Y:S03]  /*0090*/  BSSY.RECONVERGENT B0, `(.L_x_38) ;  /* 0x0000054000007945 */ /* 0x000fe60003800200 */
[----:B------:R-:W0:Y:S02]  /*00a0*/  I2F.F64 R6, R0 ;  /* 0x0000000000067312 */ /* 0x000e240000201c00 */
[----:B0-----:R-:W-:Y:S01]  /*00b0*/  ISETP.GT.AND P0, PT, R7, 0xfffff, PT ;  /* 0x000fffff0700780c */ /* 0x001fe20003f04270 */
[----:B------:R-:W-:Y:S02]  /*00c0*/  IMAD.MOV.U32 R8, RZ, RZ, R6 ;  /* 0x000000ffff087224 */ /* 0x000fe400078e0006 */
[--C-:B------:R-:W-:Y:S02]  /*00d0*/  IMAD.MOV.U32 R9, RZ, RZ, R7.reuse ;  /* 0x000000ffff097224 */ /* 0x100fe400078e0007 */
[----:B------:R-:W-:-:S08]  /*00e0*/  IMAD.MOV.U32 R3, RZ, RZ, R7 ;  /* 0x000000ffff037224 */ /* 0x000fd000078e0007 */
[----:B------:R-:W-:-:S10]  /*00f0*/  @!P0 DMUL R8, R8, 1.80143985094819840000e+16 ;  /* 0x4350000008088828 */ /* 0x000fd40000000000 */
[----:B------:R-:W-:Y:S02]  /*0100*/  @!P0 IMAD.MOV.U32 R3, RZ, RZ, R9 ;  /* 0x000000ffff038224 */ /* 0x000fe400078e0009 */
[----:B------:R-:W-:Y:S02]  /*0110*/  @!P0 IMAD.MOV.U32 R6, RZ, RZ, R8 ;  /* 0x000000ffff068224 */ /* 0x000fe400078e0008 */
[----:B------:R-:W-:-:S05]  /*0120*/  VIADD R2, R3, 0xffffffff ;  /* 0xffffffff03027836 */ /* 0x000fca0000000000 */
[----:B------:R-:W-:Y:S01]  /*0130*/  ISETP.GT.U32.AND P1, PT, R2, 0x7feffffe, PT ;  /* 0x7feffffe0200780c */ /* 0x000fe20003f24070 */
[----:B------:R-:W-:Y:S02]  /*0140*/  IMAD.MOV.U32 R2, RZ, RZ, -0x3ff ;  /* 0xfffffc01ff027424 */ /* 0x000fe400078e00ff */
[----:B------:R-:W-:-:S10]  /*0150*/  @!P0 IMAD.MOV.U32 R2, RZ, RZ, -0x435 ;  /* 0xfffffbcbff028424 */ /* 0x000fd400078e00ff */
[----:B------:R-:W-:Y:S05]  /*0160*/  @P1 BRA `(.L_x_39) ;  /* 0x0000000400001947 */ /* 0x000fea0003800000 */
[----:B------:R-:W-:Y:S01]  /*0170*/  LOP3.LUT R5, R3, 0xfffff, RZ, 0xc0, !PT ;  /* 0x000fffff03057812 */ /* 0x000fe200078ec0ff */
[----:B------:R-:W-:Y:S01]  /*0180*/  IMAD.MOV.U32 R8, RZ, RZ, RZ ;  /* 0x000000ffff087224 */ /* 0x000fe200078e00ff */
[----:B------:R-:W-:Y:S01]  /*0190*/  UMOV UR4, 0x3ae80f1e ;  /* 0x3ae80f1e00047882 */ /* 0x000fe20000000000 */
[----:B------:R-:W-:Y:S01]  /*01a0*/  IMAD.MOV.U32 R16, RZ, RZ, -0x748574fc ;  /* 0x8b7a8b04ff107424 */ /* 0x000fe200078e00ff */
[----:B------:R-:W-:Y:S01]  /*01b0*/  LOP3.LUT R7, R5, 0x3ff00000, RZ, 0xfc, !PT ;  /* 0x3ff0000005077812 */ /* 0x000fe200078efcff */
[----:B------:R-:W-:Y:S01]  /*01c0*/  IMAD.MOV.U32 R17, RZ, RZ, 0x3ed0ee25 ;  /* 0x3ed0ee25ff117424 */ /* 0x000fe200078e00ff */
[----:B------:R-:W-:Y:S01]  /*01d0*/  UMOV UR5, 0x3eb1380b ;  /* 0x3eb1380b00057882 */ /* 0x000fe20000000000 */
[----:B------:R-:W-:Y:S01]  /*01e0*/  LEA.HI R18, R3, R2, RZ, 0xc ;  /* 0x0000000203127211 */ /* 0x000fe200078f60ff */
[----:B------:R-:W-:Y:S01]  /*01f0*/  IMAD.MOV.U32 R19, RZ, RZ, 0x43300000 ;  /* 0x43300000ff137424 */ /* 0x000fe200078e00ff */
[----:B------:R-:W-:Y:S01]  /*0200*/  ISETP.GE.U32.AND P0, PT, R7, 0x3ff6a09f, PT ;  /* 0x3ff6a09f0700780c */ /* 0x000fe20003f06070 */
[----:B------:R-:W-:Y:S01]  /*0210*/  UMOV UR6, 0x80000000 ;  /* 0x8000000000067882 */ /* 0x000fe20000000000 */
[----:B------:R-:W-:-:S11]  /*0220*/  UMOV UR7, 0x43300000 ;  /* 0x4330000000077882 */ /* 0x000fd60000000000 */
[----:B------:R-:W-:Y:S02]  /*0230*/  @P0 VIADD R5, R7, 0xfff00000 ;  /* 0xfff0000007050836 */ /* 0x000fe40000000000 */
[----:B------:R-:W-:Y:S02]  /*0240*/  @P0 VIADD R18, R18, 0x1 ;  /* 0x0000000112120836 */ /* 0x000fe40000000000 */
[----:B------:R-:W-:-:S03]  /*0250*/  @P0 IMAD.MOV.U32 R7, RZ, RZ, R5 ;  /* 0x000000ffff070224 */ /* 0x000fc600078e0005 */
[----:B------:R-:W-:-:S03]  /*0260*/  LOP3.LUT R18, R18, 0x80000000, RZ, 0x3c, !PT ;  /* 0x8000000012127812 */ /* 0x000fc600078e3cff */
[C---:B------:R-:W-:Y:S02]  /*0270*/  DADD R14, R6.reuse, 1 ;  /* 0x3ff00000060e7429 */ /* 0x040fe40000000000 */
[----:B------:R-:W-:-:S04]  /*0280*/  DADD R6, R6, -1 ;  /* 0xbff0000006067429 */ /* 0x000fc80000000000 */
[----:B------:R-:W0:Y:S02]  /*0290*/  MUFU.RCP64H R9, R15 ;  /* 0x0000000f00097308 */ /* 0x000e240000001800 */
[----:B0-----:R-:W-:-:S08]  /*02a0*/  DFMA R10, -R14, R8, 1 ;  /* 0x3ff000000e0a742b */ /* 0x001fd00000000108 */
[----:B------:R-:W-:-:S08]  /*02b0*/  DFMA R10, R10, R10, R10 ;  /* 0x0000000a0a0a722b */ /* 0x000fd0000000000a */
[----:B------:R-:W-:-:S08]  /*02c0*/  DFMA R8, R8, R10, R8 ;  /* 0x0000000a0808722b */ /* 0x000fd00000000008 */
[----:B------:R-:W-:-:S08]  /*02d0*/  DMUL R10, R6, R8 ;  /* 0x00000008060a7228 */ /* 0x000fd00000000000 */
[----:B------:R-:W-:-:S08]  /*02e0*/  DFMA R10, R6, R8, R10 ;  /* 0x00000008060a722b */ /* 0x000fd0000000000a */
[----:B------:R-:W-:Y:S02]  /*02f0*/  DMUL R12, R10, R10 ;  /* 0x0000000a0a0c7228 */ /* 0x000fe40000000000 */
[----:B------:R-:W-:-:S06]  /*0300*/  DADD R2, R6, -R10 ;  /* 0x0000000006027229 */ /* 0x000fcc000000080a */
[----:B------:R-:W-:Y:S01]  /*0310*/  DFMA R14, R12, UR4, R16 ;  /* 0x000000040c0e7c2b */ /* 0x000fe20008000010 */
[----:B------:R-:W-:Y:S01]  /*0320*/  UMOV UR4, 0x9f02676f ;  /* 0x9f02676f00047882 */ /* 0x000fe20000000000 */
[----:B------:R-:W-:Y:S01]  /*0330*/  UMOV UR5, 0x3ef3b266 ;  /* 0x3ef3b26600057882 */ /* 0x000fe20000000000 */
[----:B------:R-:W-:Y:S02]  /*0340*/  DADD R16, R2, R2 ;  /* 0x0000000002107229 */ /* 0x000fe40000000002 */
[----:B------:R-:W-:Y:S01]  /*0350*/  DADD R2, R18, -UR6 ;  /* 0x8000000612027e29 */ /* 0x000fe20008000000 */
[----:B------:R-:W-:Y:S01]  /*0360*/  UMOV UR6, 0xfefa39ef ;  /* 0xfefa39ef00067882 */ /* 0x000fe20000000000 */
[----:B------:R-:W-:Y:S01]  /*0370*/  UMOV UR7, 0x3fe62e42 ;  /* 0x3fe62e4200077882 */ /* 0x000fe20000000000 */
[----:B------:R-:W-:Y:S01]  /*0380*/  DFMA R14, R12, R14, UR4 ;  /* 0x000000040c0e7e2b */ /* 0x000fe2000800000e */
[----:B------:R-:W-:Y:S01]  /*0390*/  UMOV UR4, 0xa9ab0956 ;  /* 0xa9ab095600047882 */ /* 0x000fe20000000000 */
[----:B------:R-:W-:Y:S01]  /*03a0*/  UMOV UR5, 0x3f1745cb ;  /* 0x3f1745cb00057882 */ /* 0x000fe20000000000 */
[----:B------:R-:W-:-:S02]  /*03b0*/  DFMA R16, R6, -R10, R16 ;  /* 0x8000000a0610722b */ /* 0x000fc40000000010 */
[----:B------:R-:W-:-:S03]  /*03c0*/  DFMA R6, R2, UR6, R10 ;  /* 0x0000000602067c2b */ /* 0x000fc6000800000a */
[----:B------:R-:W-:Y:S01]  /*03d0*/  DFMA R14, R12, R14, UR4 ;  /* 0x000000040c0e7e2b */ /* 0x000fe2000800000e */
[----:B------:R-:W-:Y:S01]  /*03e0*/  UMOV UR4, 0x2d1b5154 ;  /* 0x2d1b515400047882 */ /* 0x000fe20000000000 */
[----:B------:R-:W-:Y:S01]  /*03f0*/  UMOV UR5, 0x3f3c71c7 ;  /* 0x3f3c71c700057882 */ /* 0x000fe20000000000 */
[----:B------:R-:W-:-:S05]  /*0400*/  DMUL R16, R8, R16 ;  /* 0x0000001008107228 */ /* 0x000fca0000000000 */
        /* <DEDUP_REMOVED lines=11> */
[----:B------:R-:W-:Y:S02]  /*04c0*/  UMOV UR5, 0x3fe62e42 ;  /* 0x3fe62e4200057882 */ /* 0x000fe40000000000 */
[----:B------:R-:W-:Y:S01]  /*04d0*/  DFMA R18, R2, -UR4, R6 ;  /* 0x8000000402127c2b */ /* 0x000fe20008000006 */
[----:B------:R-:W-:Y:S01]  /*04e0*/  UMOV UR4, 0x3b39803f ;  /* 0x3b39803f00047882 */ /* 0x000fe20000000000 */
[----:B------:R-:W-:Y:S02]  /*04f0*/  UMOV UR5, 0x3c7abc9e ;  /* 0x3c7abc9e00057882 */ /* 0x000fe40000000000 */
[----:B------:R-:W-:-:S04]  /*0500*/  DMUL R14, R12, R14 ;  /* 0x0000000e0c0e7228 */ /* 0x000fc80000000000 */
[----:B------:R-:W-:-:S04]  /*0510*/  DADD R18, -R10, R18 ;  /* 0x000000000a127229 */ /* 0x000fc80000000112 */
[----:B------:R-:W-:-:S08]  /*0520*/  DFMA R14, R10, R14, R16 ;  /* 0x0000000e0a0e722b */ /* 0x000fd00000000010 */
[----:B------:R-:W-:-:S08]  /*0530*/  DADD R14, R14, -R18 ;  /* 0x000000000e0e7229 */ /* 0x000fd00000000812 */
[----:B------:R-:W-:-:S08]  /*0540*/  DFMA R14, R2, UR4, R14 ;  /* 0x00000004020e7c2b */ /* 0x000fd0000800000e */
[----:B------:R-:W-:Y:S01]  /*0550*/  DADD R6, R6, R14 ;  /* 0x0000000006067229 */ /* 0x000fe2000000000e */
[----:B------:R-:W-:Y:S10]  /*0560*/  BRA `(.L_x_40) ;  /* 0x0000000000187947 */ /* 0x000ff40003800000 */
.L_x_39:
[----:B------:R-:W-:Y:S01]  /*0570*/  IMAD.MOV.U32 R2, RZ, RZ, 0x0 ;  /* 0x00000000ff027424 */ /* 0x000fe200078e00ff */
[----:B------:R-:W-:Y:S01]  /*0580*/  LOP3.LUT P0, RZ, R9, 0x7fffffff, RZ, 0xc0, !PT ;  /* 0x7fffffff09ff7812 */ /* 0x000fe2000780c0ff */
[----:B------:R-:W-:-:S06]  /*0590*/  IMAD.MOV.U32 R3, RZ, RZ, 0x7ff00000 ;  /* 0x7ff00000ff037424 */ /* 0x000fcc00078e00ff */
[----:B------:R-:W-:-:S10]  /*05a0*/  DFMA R2, R8, R2, +INF ;  /* 0x7ff000000802742b */ /* 0x000fd40000000002 */
[----:B------:R-:W-:Y:S02]  /*05b0*/  FSEL R6, R2, RZ, P0 ;  /* 0x000000ff02067208 */ /* 0x000fe40000000000 */
[----:B------:R-:W-:-:S07]  /*05c0*/  FSEL R7, R3, -QNAN , P0 ;  /* 0xfff0000003077808 */ /* 0x000fce0000000000 */
.L_x_40:
[----:B------:R-:W-:Y:S05]  /*05d0*/  BSYNC.RECONVERGENT B0 ;  /* 0x0000000000007941 */ /* 0x000fea0003800200 */
.L_x_38:
[----:B------:R-:W-:Y:S01]  /*05e0*/  UMOV UR4, 0xffda0d24 ;  /* 0xffda0d2400047882 */ /* 0x000fe20000000000 */
[----:B------:R-:W-:Y:S01]  /*05f0*/  UMOV UR5, 0x3c7777d0 ;  /* 0x3c7777d000057882 */ /* 0x000fe20000000000 */
[C---:B------:R-:W-:Y:S01]  /*0600*/  ISETP.NE.AND P0, PT, R4.reuse, 0x3e, PT ;  /* 0x0000003e0400780c */ /* 0x040fe20003f05270 */
[C---:B------:R-:W-:Y:S01]  /*0610*/  DMUL R2, R6.reuse, UR4 ;  /* 0x0000000406027c28 */ /* 0x040fe20008000000 */
[----:B------:R-:W-:Y:S01]  /*0620*/  UMOV UR4, 0x652b82fe ;  /* 0x652b82fe00047882 */ /* 0x000fe20000000000 */
[----:B------:R-:W-:Y:S01]  /*0630*/  UMOV UR5, 0x3ff71547 ;  /* 0x3ff7154700057882 */ /* 0x000fe20000000000 */
[----:B------:R-:W-:Y:S01]  /*0640*/  ISETP.EQ.OR P0, PT, R4, 0x6, !P0 ;  /* 0x000000060400780c */ /* 0x000fe20004702670 */
[----:B------:R-:W-:Y:S04]  /*0650*/  BSSY.RECONVERGENT B0, `(.L_x_41) ;  /* 0x000003e000007945 */ /* 0x000fe80003800200 */
[----:B------:R-:W-:Y:S01]  /*0660*/  DFMA R8, R6, UR4, R2 ;  /* 0x0000000406087c2b */ /* 0x000fe20008000002 */
[----:B------:R-:W-:Y:S01]  /*0670*/  UMOV UR4, 0x3b39803f ;  /* 0x3b39803f00047882 */ /* 0x000fe20000000000 */
[----:B------:R-:W-:-:S08]  /*0680*/  UMOV UR5, 0x3c7abc9e ;  /* 0x3c7abc9e00057882 */ /* 0x000fd00000000000 */
[----:B------:R-:W0:Y:S02]  /*0690*/  F2I.F64.TRUNC R8, R8 ;  /* 0x0000000800087311 */ /* 0x000e24000030d100 */
[----:B0-----:R-:W-:Y:S02]  /*06a0*/  VIADD R2, R8, 0x1 ;  /* 0x0000000108027836 */ /* 0x001fe40000000000 */
[----:B------:R-:W-:-:S06]  /*06b0*/  @!P0 IMAD.MOV R2, RZ, RZ, R8 ;  /* 0x000000ffff028224 */ /* 0x000fcc00078e0208 */
        /* <DEDUP_REMOVED lines=48> */
[----:B------:R-:W-:Y:S01]  /*09c0*/  @!P1 SHF.R.S32.HI R5, RZ, 0x1, R2 ;  /* 0x00000001ff059819 */ /* 0x000fe20000011402 */
[----:B------:R-:W-:-:S04]  /*09d0*/  @!P1 IMAD.MOV.U32 R2, RZ, RZ, R8 ;  /* 0x000000ffff029224 */ /* 0x000fc800078e0008 */
[----:B------:R-:W-:Y:S02]  /*09e0*/  @!P1 IMAD.IADD R6, R6, 0x1, -R5 ;  /* 0x0000000106069824 */ /* 0x000fe400078e0a05 */
[----:B------:R-:W-:-:S03]  /*09f0*/  @!P1 IMAD R3, R5, 0x100000, R9 ;  /* 0x0010000005039824 */ /* 0x000fc600078e0209 */
[----:B------:R-:W-:Y:S01]  /*0a00*/  @!P1 LEA R7, R6, 0x3ff00000, 0x14 ;  /* 0x3ff0000006079811 */ /* 0x000fe200078ea0ff */
[----:B------:R-:W-:-:S06]  /*0a10*/  @!P1 IMAD.MOV.U32 R6, RZ, RZ, RZ ;  /* 0x000000ffff069224 */ /* 0x000fcc00078e00ff */
[----:B------:R-:W-:-:S11]  /*0a20*/  @!P1 DMUL R10, R2, R6 ;  /* 0x00000006020a9228 */ /* 0x000fd60000000000 */
.L_x_42:
[----:B------:R-:W-:Y:S05]  /*0a30*/  BSYNC.RECONVERGENT B0 ;  /* 0x0000000000007941 */ /* 0x000fea0003800200 */
.L_x_41:
[----:B------:R-:W0:Y:S01]  /*0a40*/  F2I.F64.TRUNC R5, R10 ;  /* 0x0000000a00057311 */ /* 0x000e22000030d100 */
[----:B------:R-:W-:Y:S01]  /*0a50*/  IMAD.MOV.U32 R2, RZ, RZ, 0x1 ;  /* 0x00000001ff027424 */ /* 0x000fe200078e00ff */
[----:B------:R-:W1:Y:S01]  /*0a60*/  LDCU.64 UR4, c[0x0][0x380] ;  /* 0x00007000ff0477ac */ /* 0x000e620008000a00 */
[----:B------:R-:W-:Y:S05]  /*0a70*/  BSSY.RECONVERGENT B0, `(.L_x_43) ;  /* 0x0000014000007945 */ /* 0x000fea0003800200 */
[----:B0-----:R-:W0:Y:S01]  /*0a80*/  I2F.F64 R6, R5 ;  /* 0x0000000500067312 */ /* 0x001e220000201c00 */
[----:B-1----:R-:W-:-:S07]  /*0a90*/  UIADD3 UR4, UPT, UPT, UR5, -UR4, URZ ;  /* 0x8000000405047290 */ /* 0x002fce000fffe0ff */
[----:B0-----:R-:W0:Y:S02]  /*0aa0*/  MUFU.RCP64H R3, R7 ;  /* 0x0000000700037308 */ /* 0x001e240000001800 */
        /* <DEDUP_REMOVED lines=15> */
[----:B------:R-:W-:Y:S05]  /*0ba0*/  CALL.REL.NOINC `($__internal_1_$__cuda_sm20_div_rn_f64_full) ;  /* 0x00000000003c7944 */ /* 0x000fea0003c00000 */
.L_x_44:
[----:B------:R-:W-:Y:S05]  /*0bb0*/  BSYNC.RECONVERGENT B0 ;  /* 0x0000000000007941 */ /* 0x000fea0003800200 */
.L_x_43:
[----:B------:R-:W0:Y:S01]  /*0bc0*/  LDCU UR6, c[0x0][0x380] ;  /* 0x00007000ff0677ac */ /* 0x000e220008000800 */
[----:B------:R-:W-:Y:S01]  /*0bd0*/  IMAD.IADD R0, R0, 0x1, -R5 ;  /* 0x0000000100007824 */ /* 0x000fe200078e0a05 */
[----:B------:R-:W1:Y:S03]  /*0be0*/  LDC.64 R10, c[0x0][0x388] ;  /* 0x0000e200ff0a7b82 */ /* 0x000e660000000a00 */
[----:B------:R-:W-:Y:S08]  /*0bf0*/  I2F.F64 R6, R0 ;  /* 0x0000000000067312 */ /* 0x000ff00000201c00 */
[----:B0-----:R-:W0:Y:S01]  /*0c00*/  I2F.F64 R8, UR6 ;  /* 0x0000000600087d12 */ /* 0x001e220008201c00 */
[----:B-1----:R-:W-:Y:S01]  /*0c10*/  IMAD.WIDE R4, R4, 0x8, R10 ;  /* 0x0000000804047825 */ /* 0x002fe200078e020a */
        /* <DEDUP_REMOVED lines=8> */
        .weak           $__internal_1_$__cuda_sm20_div_rn_f64_full
        .type           $__internal_1_$__cuda_sm20_div_rn_f64_full,@function
        .size           $__internal_1_$__cuda_sm20_div_rn_f64_full,(.L_x_58 - $__internal_1_$__cuda_sm20_div_rn_f64_full)
$__internal_1_$__cuda_sm20_div_rn_f64_full:
        /* <DEDUP_REMOVED lines=22> */
[----:B------:R-:W-:Y:S01]  /*0e00*/  LOP3.LUT R19, R7, 0x7ff00000, RZ, 0xc0, !PT ;  /* 0x7ff0000007137812 */ /* 0x000fe200078ec0ff */
[----:B------:R-:W-:-:S03]  /*0e10*/  IMAD.MOV.U32 R18, RZ, RZ, RZ ;  /* 0x000000ffff127224 */ /* 0x000fc600078e00ff */
[----:B------:R-:W-:-:S04]  /*0e20*/  ISETP.GE.U32.AND P1, PT, R16, R19, PT ;  /* 0x000000131000720c */ /* 0x000fc80003f26070 */
[----:B------:R-:W-:-:S04]  /*0e30*/  SEL R19, R13, 0x63400000, !P1 ;  /* 0x634000000d137807 */ /* 0x000fc80004800000 */
[----:B------:R-:W-:-:S04]  /*0e40*/  LOP3.LUT R19, R19, 0x80000000, R9, 0xf8, !PT ;  /* 0x8000000013137812 */ /* 0x000fc800078ef809 */
[----:B------:R-:W-:-:S06]  /*0e50*/  LOP3.LUT R19, R19, 0x100000, RZ, 0xfc, !PT ;  /* 0x0010000013137812 */ /* 0x000fcc00078efcff */
[----:B------:R-:W-:-:S10]  /*0e60*/  DFMA R10, R10, 2, -R18 ;  /* 0x400000000a0a782b */ /* 0x000fd40000000812 */
[----:B------:R-:W-:-:S07]  /*0e70*/  LOP3.LUT R23, R11, 0x7ff00000, RZ, 0xc0, !PT ;  /* 0x7ff000000b177812 */ /* 0x000fce00078ec0ff */
.L_x_45:
        /* <DEDUP_REMOVED lines=38> */
.L_x_47:
        /* <DEDUP_REMOVED lines=16> */
.L_x_50:
[----:B------:R-:W-:Y:S01]  /*11e0*/  LOP3.LUT R17, R7, 0x80000, RZ, 0xfc, !PT ;  /* 0x0008000007117812 */ /* 0x000fe200078efcff */
[----:B------:R-:W-:Y:S01]  /*11f0*/  IMAD.MOV.U32 R16, RZ, RZ, R6 ;  /* 0x000000ffff107224 */ /* 0x000fe200078e0006 */
[----:B------:R-:W-:Y:S06]  /*1200*/  BRA `(.L_x_48) ;  /* 0x0000000000087947 */ /* 0x000fec0003800000 */
.L_x_49:
[----:B------:R-:W-:Y:S01]  /*1210*/  LOP3.LUT R17, R9, 0x80000, RZ, 0xfc, !PT ;  /* 0x0008000009117812 */ /* 0x000fe200078efcff */
[----:B------:R-:W-:-:S07]  /*1220*/  IMAD.MOV.U32 R16, RZ, RZ, R8 ;  /* 0x000000ffff107224 */ /* 0x000fce00078e0008 */
.L_x_48:
[----:B------:R-:W-:Y:S05]  /*1230*/  BSYNC.RECONVERGENT B1 ;  /* 0x0000000000017941 */ /* 0x000fea0003800200 */
.L_x_46:
[----:B------:R-:W-:Y:S02]  /*1240*/  IMAD.MOV.U32 R13, RZ, RZ, 0x0 ;  /* 0x00000000ff0d7424 */ /* 0x000fe400078e00ff */
[----:B------:R-:W-:Y:S02]  /*1250*/  IMAD.MOV.U32 R2, RZ, RZ, R16 ;  /* 0x000000ffff027224 */ /* 0x000fe400078e0010 */
[----:B------:R-:W-:Y:S01]  /*1260*/  IMAD.MOV.U32 R3, RZ, RZ, R17 ;  /* 0x000000ffff037224 */ /* 0x000fe200078e0011 */
[----:B------:R-:W-:Y:S06]  /*1270*/  RET.REL.NODEC R12 `(_Z12trapAreaPow2iiPdi) ;  /* 0xffffffec0c607950 */ /* 0x000fec0003c3ffff */
.L_x_51:
        /* <DEDUP_REMOVED lines=16> */
.L_x_58:


//--------------------- .text._Z8gpu_sqrtPfi      --------------------------
	.section	.text._Z8gpu_sqrtPfi,"ax",@progbits
	.align	128
        .global         _Z8gpu_sqrtPfi
        .type           _Z8gpu_sqrtPfi,@function
        .size           _Z8gpu_sqrtPfi,(.L_x_59 - _Z8gpu_sqrtPfi)
        .other          _Z8gpu_sqrtPfi,@"STO_CUDA_ENTRY STV_DEFAULT"
_Z8gpu_sqrtPfi:
.text._Z8gpu_sqrtPfi:
        /* <DEDUP_REMOVED lines=8> */
[----:B------:R-:W0:Y:S01]  /*0080*/  LDC.64 R2, c[0x0][0x380] ;  /* 0x0000e000ff027b82 */ /* 0x000e220000000a00 */
[----:B------:R-:W1:Y:S01]  /*0090*/  LDCU.64 UR4, c[0x0][0x358] ;  /* 0x00006b00ff0477ac */ /* 0x000e620008000a00 */
[----:B0-----:R-:W-:-:S05]  /*00a0*/  IMAD.WIDE R2, R5, 0x4, R2 ;  /* 0x0000000405027825 */ /* 0x001fca00078e0202 */
[----:B-1----:R-:W2:Y:S01]  /*00b0*/  LDG.E R0, desc[UR4][R2.64] ;  /* 0x0000000402007981 */ /* 0x002ea2000c1e1900 */
[----:B------:R-:W-:Y:S01]  /*00c0*/  BSSY.RECONVERGENT B0, `(.L_x_52) ;  /* 0x000000d000007945 */ /* 0x000fe20003800200 */
[----:B--2---:R-:W-:Y:S01]  /*00d0*/  IADD3 R4, PT, PT, R0, -0xd000000, RZ ;  /* 0xf300000000047810 */ /* 0x004fe20007ffe0ff */
[----:B------:R0:W1:Y:S03]  /*00e0*/  MUFU.RSQ R5, R0 ;  /* 0x0000000000057308 */ /* 0x0000660000001400 */
[----:B------:R-:W-:-:S13]  /*00f0*/  ISETP.GT.U32.AND P0, PT, R4, 0x727fffff, PT ;  /* 0x727fffff0400780c */ /* 0x000fda0003f04070 */
[----:B0-----:R-:W-:Y:S05]  /*0100*/  @!P0 BRA `(.L_x_53) ;  /* 0x0000000000108947 */ /* 0x001fea0003800000 */
[----:B------:R-:W-:-:S07]  /*0110*/  MOV R9, 0x130 ;  /* 0x0000013000097802 */ /* 0x000fce0000000f00 */
[----:B-1----:R-:W-:Y:S05]  /*0120*/  CALL.REL.NOINC `($__internal_2_$__cuda_sm20_sqrt_rn_f32_slowpath) ;  /* 0x0000000000247944 */ /* 0x002fea0003c00000 */
[----:B------:R-:W-:Y:S01]  /*0130*/  MOV R5, R0 ;  /* 0x0000000000057202 */ /* 0x000fe20000000f00 */
[----:B------:R-:W-:Y:S06]  /*0140*/  BRA `(.L_x_54) ;  /* 0x0000000000107947 */ /* 0x000fec0003800000 */
.L_x_53:
[----:B-1----:R-:W-:Y:S01]  /*0150*/  FMUL.FTZ R7, R0, R5 ;  /* 0x0000000500077220 */ /* 0x002fe20000410000 */
[----:B------:R-:W-:-:S03]  /*0160*/  FMUL.FTZ R5, R5, 0.5 ;  /* 0x3f00000005057820 */ /* 0x000fc60000410000 */
[----:B------:R-:W-:-:S04]  /*0170*/  FFMA R0, -R7, R7, R0 ;  /* 0x0000000707007223 */ /* 0x000fc80000000100 */
[----:B------:R-:W-:-:S07]  /*0180*/  FFMA R5, R0, R5, R7 ;  /* 0x0000000500057223 */ /* 0x000fce0000000007 */
.L_x_54:
[----:B------:R-:W-:Y:S05]  /*0190*/  BSYNC.RECONVERGENT B0 ;  /* 0x0000000000007941 */ /* 0x000fea0003800200 */
.L_x_52:
[----:B------:R-:W-:Y:S01]  /*01a0*/  STG.E desc[UR4][R2.64], R5 ;  /* 0x0000000502007986 */ /* 0x000fe2000c101904 */
[----:B------:R-:W-:Y:S05]  /*01b0*/  EXIT ;  /* 0x000000000000794d */ /* 0x000fea0003800000 */
        .weak           $__internal_2_$__cuda_sm20_sqrt_rn_f32_slowpath
        .type           $__internal_2_$__cuda_sm20_sqrt_rn_f32_slowpath,@function
        .size           $__internal_2_$__cuda_sm20_sqrt_rn_f32_slowpath,(.L_x_59 - $__internal_2_$__cuda_sm20_sqrt_rn_f32_slowpath)
$__internal_2_$__cuda_sm20_sqrt_rn_f32_slowpath:
[----:B------:R-:W-:-:S13]  /*01c0*/  LOP3.LUT P0, RZ, R0, 0x7fffffff, RZ, 0xc0, !PT ;  /* 0x7fffffff00ff7812 */ /* 0x000fda000780c0ff */
[----:B------:R-:W-:Y:S01]  /*01d0*/  @!P0 MOV R4, R0 ;  /* 0x0000000000048202 */ /* 0x000fe20000000f00 */
[----:B------:R-:W-:Y:S06]  /*01e0*/  @!P0 BRA `(.L_x_55) ;  /* 0x0000000000408947 */ /* 0x000fec0003800000 */
[----:B------:R-:W-:-:S13]  /*01f0*/  FSETP.GEU.FTZ.AND P0, PT, R0, RZ, PT ;  /* 0x000000ff0000720b */ /* 0x000fda0003f1e000 */
[----:B------:R-:W-:Y:S01]  /*0200*/  @!P0 MOV R4, 0x7fffffff ;  /* 0x7fffffff00048802 */ /* 0x000fe20000000f00 */
[----:B------:R-:W-:Y:S06]  /*0210*/  @!P0 BRA `(.L_x_55) ;  /* 0x0000000000348947 */ /* 0x000fec0003800000 */
[----:B------:R-:W-:-:S13]  /*0220*/  FSETP.GTU.FTZ.AND P0, PT, |R0|, +INF , PT ;  /* 0x7f8000000000780b */ /* 0x000fda0003f1c200 */
[----:B------:R-:W-:Y:S01]  /*0230*/  @P0 FADD.FTZ R4, R0, 1 ;  /* 0x3f80000000040421 */ /* 0x000fe20000010000 */
[----:B------:R-:W-:Y:S06]  /*0240*/  @P0 BRA `(.L_x_55) ;  /* 0x0000000000280947 */ /* 0x000fec0003800000 */
[----:B------:R-:W-:-:S13]  /*0250*/  FSETP.NEU.FTZ.AND P0, PT, |R0|, +INF , PT ;  /* 0x7f8000000000780b */ /* 0x000fda0003f1d200 */
[----:B------:R-:W-:-:S04]  /*0260*/  @P0 FFMA R5, R0, 1.84467440737095516160e+19, RZ ;  /* 0x5f80000000050823 */ /* 0x000fc800000000ff */
[----:B------:R-:W0:Y:S02]  /*0270*/  @P0 MUFU.RSQ R4, R5 ;  /* 0x0000000500040308 */ /* 0x000e240000001400 */
[----:B0-----:R-:W-:Y:S01]  /*0280*/  @P0 FMUL.FTZ R6, R5, R4 ;  /* 0x0000000405060220 */ /* 0x001fe20000410000 */
[----:B------:R-:W-:Y:S01]  /*0290*/  @P0 FMUL.FTZ R8, R4, 0.5 ;  /* 0x3f00000004080820 */ /* 0x000fe20000410000 */
[----:B------:R-:W-:Y:S02]  /*02a0*/  @!P0 MOV R4, R0 ;  /* 0x0000000000048202 */ /* 0x000fe40000000f00 */
[----:B------:R-:W-:-:S04]  /*02b0*/  @P0 FADD.FTZ R7, -R6, -RZ ;  /* 0x800000ff06070221 */ /* 0x000fc80000010100 */
[----:B------:R-:W-:-:S04]  /*02c0*/  @P0 FFMA R7, R6, R7, R5 ;  /* 0x0000000706070223 */ /* 0x000fc80000000005 */
[----:B------:R-:W-:-:S04]  /*02d0*/  @P0 FFMA R7, R7, R8, R6 ;  /* 0x0000000807070223 */ /* 0x000fc80000000006 */
[----:B------:R-:W-:-:S07]  /*02e0*/  @P0 FMUL.FTZ R4, R7, 2.3283064365386962891e-10 ;  /* 0x2f80000007040820 */ /* 0x000fce0000410000 */
.L_x_55:
[----:B------:R-:W-:Y:S01]  /*02f0*/  HFMA2 R5, -RZ, RZ, 0, 0 ;  /* 0x00000000ff057431 */ /* 0x000fe200000001ff */
[----:B------:R-:W-:Y:S02]  /*0300*/  MOV R0, R4 ;  /* 0x0000000400007202 */ /* 0x000fe40000000f00 */
[----:B------:R-:W-:-:S04]  /*0310*/  MOV R4, R9 ;  /* 0x0000000900047202 */ /* 0x000fc80000000f00 */
[----:B------:R-:W-:Y:S05]  /*0320*/  RET.REL.NODEC R4 `(_Z8gpu_sqrtPfi) ;  /* 0xfffffffc04347950 */ /* 0x000fea0003c3ffff */
.L_x_56:
        /* <DEDUP_REMOVED lines=13> */
.L_x_59:


//--------------------- .nv.shared.reserved.0     --------------------------
	.section	.nv.shared.reserved.0,"aw",@nobits
	.weak		__nv_reservedSMEM_offset_0_alias
	.size		__nv_reservedSMEM_offset_0_alias, 0, 64
	.other		__nv_reservedSMEM_offset_0_alias,@"STO_CUDA_RESERVED_SHARED STV_DEFAULT"
__nv_reservedSMEM_offset_0_alias:
	.zero		0
	.zero		64


//--------------------- .nv.constant0._Z7trapSumiPdiS_ --------------------------
	.section	.nv.constant0._Z7trapSumiPdiS_,"a",@progbits
	.sectionflags	@""
	.align	4
.nv.constant0._Z7trapSumiPdiS_:
	.zero		928


//--------------------- .nv.constant0._Z8trapAreaiiiPdi --------------------------
	.section	.nv.constant0._Z8trapAreaiiiPdi,"a",@progbits
	.sectionflags	@""
	.align	4
.nv.constant0._Z8trapAreaiiiPdi:
	.zero		924


//--------------------- .nv.constant0._Z11trapSumPow2PdiS_ --------------------------
	.section	.nv.constant0._Z11trapSumPow2PdiS_,"a",@progbits
	.sectionflags	@""
	.align	4
.nv.constant0._Z11trapSumPow2PdiS_:
	.zero		920


//--------------------- .nv.constant0._Z12trapAreaPow2iiPdi --------------------------
	.section	.nv.constant0._Z12trapAreaPow2iiPdi,"a",@progbits
	.sectionflags	@""
	.align	4
.nv.constant0._Z12trapAreaPow2iiPdi:
	.zero		916


//--------------------- .nv.constant0._Z8gpu_sqrtPfi --------------------------
	.section	.nv.constant0._Z8gpu_sqrtPfi,"a",@progbits
	.sectionflags	@""
	.align	4
.nv.constant0._Z8gpu_sqrtPfi:
	.zero		908


//--------------------- SYMBOLS --------------------------

	.type		.nv.reservedSmem.offset0,@object
	.size		.nv.reservedSmem.offset0,0x4
